// auto-generated by cutlass_sweep.gemm — config: {"arch": "sm_100", "cluster_m": 1, "cluster_n": 1, "dtype": "int8", "dtype_b": "int8", "layout": "nt", "stages": 0, "tile_k": 32, "tile_m": 128, "tile_n": 128}
#include "cutlass/cutlass.h"
#include "cutlass/gemm/collective/collective_builder.hpp"
#include "cutlass/gemm/device/gemm_universal_adapter.h"
#include "cutlass/gemm/kernel/gemm_universal.hpp"
#include "cutlass/epilogue/collective/collective_builder.hpp"

using ElemA = int8_t;
using ElemB = int8_t;
using ElemCD = int8_t;
using Acc  = int32_t;
using TileShape    = cute::Shape<cute::_128, cute::_128, cute::_32>;
using ClusterShape = cute::Shape<cute::_1, cute::_1, cute::_1>;

using CollectiveEpilogue = typename cutlass::epilogue::collective::CollectiveBuilder<
    cutlass::arch::Sm100, cutlass::arch::OpClassTensorOp,
    TileShape, ClusterShape,
    cutlass::epilogue::collective::EpilogueTileAuto,
    Acc, Acc,
    ElemCD, cutlass::layout::RowMajor, 128 / cutlass::sizeof_bits<ElemCD>::value,
    ElemCD, cutlass::layout::RowMajor, 128 / cutlass::sizeof_bits<ElemCD>::value,
    cutlass::epilogue::collective::EpilogueScheduleAuto
  >::CollectiveOp;

using CollectiveMainloop = typename cutlass::gemm::collective::CollectiveBuilder<
    cutlass::arch::Sm100, cutlass::arch::OpClassTensorOp,
    ElemA, cutlass::layout::RowMajor, 128 / cutlass::sizeof_bits<ElemA>::value,
    ElemB, cutlass::layout::ColumnMajor, 128 / cutlass::sizeof_bits<ElemB>::value,
    Acc,
    TileShape, ClusterShape,
    cutlass::gemm::collective::StageCountAutoCarveout<static_cast<int>(sizeof(typename CollectiveEpilogue::SharedStorage))>,
    cutlass::gemm::collective::KernelScheduleAuto
  >::CollectiveOp;

using GemmKernel = cutlass::gemm::kernel::GemmUniversal<
    cute::Shape<int,int,int,int>,
    CollectiveMainloop,
    CollectiveEpilogue
>;
using Gemm = cutlass::gemm::device::GemmUniversalAdapter<GemmKernel>;

// Force the device kernel symbol into the cubin without needing a host main.
auto* _anchor = &cutlass::device_kernel<GemmKernel>;


// ===== COMPILED SASS (sm_100a) =====

	.target	sm_100a

	.elftype	@"ET_EXEC"


//--------------------- .note.nv.tkinfo           --------------------------
	.section	.note.nv.tkinfo,"",@"SHT_NOTE"
	.sectionflags	@"SHF_NOTE_NV_TKINFO"
	.tkinfo
        /*0018*/ 	.word	0x00000002
        /*0030*/ 	.string	""
        /*0030*/ 	.string	"ptxas"
        /*0030*/ 	.string	"Cuda compilation tools, release 13.0, V13.0.88"
        /*0030*/ 	.string	"Build cuda_13.0.r13.0/compiler.36424714_0"
        /*0030*/ 	.string	"-arch sm_100a -m 64 "



//--------------------- .note.nv.cuinfo           --------------------------
	.section	.note.nv.cuinfo,"",@"SHT_NOTE"
	.sectionflags	@"SHF_NOTE_NV_CUINFO"
        /*0018*/ 	.short	0x0002
        /*001a*/ 	.short	0x0064
        /*001c*/ 	.short	0x0082
	.zero		2


//--------------------- .nv.info                  --------------------------
	.section	.nv.info,"",@"SHT_CUDA_INFO"
	.align	4


	//----- nvinfo : EIATTR_REGCOUNT
	.align		4
        /*0000*/ 	.byte	0x04, 0x2f
        /*0002*/ 	.short	(.L_19 - .L_18)
	.align		4
.L_18:
        /*0004*/ 	.word	index@(_ZN7cutlass13device_kernelINS_4gemm6kernel13GemmUniversalIN4cute5tupleIJiiiiEEENS1_10collective13CollectiveMmaINS1_35MainloopSm100TmaUmmaWarpSpecializedILi24ELi2ELi4ENS5_IJNS4_1CILi1EEESB_SB_EEEEENS5_IJNSA_ILi128EEESE_NSA_ILi32EEEEEEaNS5_IJlSB_lEEEaSH_NS4_8TiledMMAINS4_8MMA_AtomIJNS4_15SM100_MMA_S8_SSIaaiLi128ELi128ELNS4_4UMMA5MajorE0ELSM_0ELNSL_8SaturateE0EEEEEENS4_6LayoutISC_NS5_IJNSA_ILi0EEESR_SR_EEEEENS5_IJNS4_10UnderscoreESU_SU_EEEEENS4_13SM90_TMA_LOADENS4_14ComposedLayoutINS4_7SwizzleILi1ELi4ELi3EEENS4_18smem_ptr_flag_bitsILi8EEENSQ_INS5_IJNSA_ILi8EEESF_EEENS5_IJSF_SB_EEEEEEEvNS4_8identityESX_S17_vS18_EENS_8epilogue10collective18CollectiveEpilogueINS1A_23Sm100TmaWarpSpecializedILi2ELi2ELi64ELb0ELb0EEEJSG_NS5_IJNSQ_ISE_SB_EENSQ_INSA_ILi64EEESB_EEEEEaSH_aSH_NS1A_6fusion15FusionCallbacksIS1E_NS1J_17LinearCombinationIaiaiLNS_15FloatRoundStyleE2EEESG_S1I_JEEENS4_5SM1004TMEM4LOAD26SM100_TMEM_LOAD_32dp32b64xESX_NSY_INSZ_ILi2ELi4ELi3EEES12_NSQ_INS5_IJS13_S1G_EEENS5_IJS1G_SB_EEEEEEENS4_39AutoVectorizingCopyWithAssumedAlignmentILi128EEENS4_14SM90_TMA_STOREES1X_S1Z_S1Z_EEEvvEEEEvNT_6ParamsE)
        /*0008*/ 	.word	0x000000af


	//----- nvinfo : EIATTR_FRAME_SIZE
	.align		4
.L_19:
        /*000c*/ 	.byte	0x04, 0x11
        /*000e*/ 	.short	(.L_21 - .L_20)
	.align		4
.L_20:
        /*0010*/ 	.word	index@($__internal_2_$__cuda_sm10x_tcgen05_guardrail_trap_unallocated_columns_being_dealloced)
        /*0014*/ 	.word	0x00000000


	//----- nvinfo : EIATTR_FRAME_SIZE
	.align		4
.L_21:
        /*0018*/ 	.byte	0x04, 0x11
        /*001a*/ 	.short	(.L_23 - .L_22)
	.align		4
.L_22:
        /*001c*/ 	.word	index@($__internal_1_$__cuda_sm10x_tcgen05_guardrail_trap_phase_invalid_during_alloc)
        /*0020*/ 	.word	0x00000000


	//----- nvinfo : EIATTR_FRAME_SIZE
	.align		4
.L_23:
        /*0024*/ 	.byte	0x04, 0x11
        /*0026*/ 	.short	(.L_25 - .L_24)
	.align		4
.L_24:
        /*0028*/ 	.word	index@($__internal_0_$__cuda_sm10x_tcgen05_guardrail_trap_col_being_dealloced_not_returned_by_alloc)
        /*002c*/ 	.word	0x00000000


	//----- nvinfo : EIATTR_FRAME_SIZE
	.align		4
.L_25:
        /*0030*/ 	.byte	0x04, 0x11
        /*0032*/ 	.short	(.L_27 - .L_26)
	.align		4
.L_26:
        /*0034*/ 	.word	index@(_ZN7cutlass13device_kernelINS_4gemm6kernel13GemmUniversalIN4cute5tupleIJiiiiEEENS1_10collective13CollectiveMmaINS1_35MainloopSm100TmaUmmaWarpSpecializedILi24ELi2ELi4ENS5_IJNS4_1CILi1EEESB_SB_EEEEENS5_IJNSA_ILi128EEESE_NSA_ILi32EEEEEEaNS5_IJlSB_lEEEaSH_NS4_8TiledMMAINS4_8MMA_AtomIJNS4_15SM100_MMA_S8_SSIaaiLi128ELi128ELNS4_4UMMA5MajorE0ELSM_0ELNSL_8SaturateE0EEEEEENS4_6LayoutISC_NS5_IJNSA_ILi0EEESR_SR_EEEEENS5_IJNS4_10UnderscoreESU_SU_EEEEENS4_13SM90_TMA_LOADENS4_14ComposedLayoutINS4_7SwizzleILi1ELi4ELi3EEENS4_18smem_ptr_flag_bitsILi8EEENSQ_INS5_IJNSA_ILi8EEESF_EEENS5_IJSF_SB_EEEEEEEvNS4_8identityESX_S17_vS18_EENS_8epilogue10collective18CollectiveEpilogueINS1A_23Sm100TmaWarpSpecializedILi2ELi2ELi64ELb0ELb0EEEJSG_NS5_IJNSQ_ISE_SB_EENSQ_INSA_ILi64EEESB_EEEEEaSH_aSH_NS1A_6fusion15FusionCallbacksIS1E_NS1J_17LinearCombinationIaiaiLNS_15FloatRoundStyleE2EEESG_S1I_JEEENS4_5SM1004TMEM4LOAD26SM100_TMEM_LOAD_32dp32b64xESX_NSY_INSZ_ILi2ELi4ELi3EEES12_NSQ_INS5_IJS13_S1G_EEENS5_IJS1G_SB_EEEEEEENS4_39AutoVectorizingCopyWithAssumedAlignmentILi128EEENS4_14SM90_TMA_STOREES1X_S1Z_S1Z_EEEvvEEEEvNT_6ParamsE)
        /*0038*/ 	.word	0x00000000


	//----- nvinfo : EIATTR_MIN_STACK_SIZE
	.align		4
.L_27:
        /*003c*/ 	.byte	0x04, 0x12
        /*003e*/ 	.short	(.L_29 - .L_28)
	.align		4
.L_28:
        /*0040*/ 	.word	index@(_ZN7cutlass13device_kernelINS_4gemm6kernel13GemmUniversalIN4cute5tupleIJiiiiEEENS1_10collective13CollectiveMmaINS1_35MainloopSm100TmaUmmaWarpSpecializedILi24ELi2ELi4ENS5_IJNS4_1CILi1EEESB_SB_EEEEENS5_IJNSA_ILi128EEESE_NSA_ILi32EEEEEEaNS5_IJlSB_lEEEaSH_NS4_8TiledMMAINS4_8MMA_AtomIJNS4_15SM100_MMA_S8_SSIaaiLi128ELi128ELNS4_4UMMA5MajorE0ELSM_0ELNSL_8SaturateE0EEEEEENS4_6LayoutISC_NS5_IJNSA_ILi0EEESR_SR_EEEEENS5_IJNS4_10UnderscoreESU_SU_EEEEENS4_13SM90_TMA_LOADENS4_14ComposedLayoutINS4_7SwizzleILi1ELi4ELi3EEENS4_18smem_ptr_flag_bitsILi8EEENSQ_INS5_IJNSA_ILi8EEESF_EEENS5_IJSF_SB_EEEEEEEvNS4_8identityESX_S17_vS18_EENS_8epilogue10collective18CollectiveEpilogueINS1A_23Sm100TmaWarpSpecializedILi2ELi2ELi64ELb0ELb0EEEJSG_NS5_IJNSQ_ISE_SB_EENSQ_INSA_ILi64EEESB_EEEEEaSH_aSH_NS1A_6fusion15FusionCallbacksIS1E_NS1J_17LinearCombinationIaiaiLNS_15FloatRoundStyleE2EEESG_S1I_JEEENS4_5SM1004TMEM4LOAD26SM100_TMEM_LOAD_32dp32b64xESX_NSY_INSZ_ILi2ELi4ELi3EEES12_NSQ_INS5_IJS13_S1G_EEENS5_IJS1G_SB_EEEEEEENS4_39AutoVectorizingCopyWithAssumedAlignmentILi128EEENS4_14SM90_TMA_STOREES1X_S1Z_S1Z_EEEvvEEEEvNT_6ParamsE)
        /*0044*/ 	.word	0x00000000
.L_29:


//--------------------- .nv.compat                --------------------------
	.section	.nv.compat,"",@"SHT_CUDA_COMPAT_INFO"
	.align	4
        /*0000*/ 	.byte	0x02, 0x09, 0x01, 0x00, 0x02, 0x02, 0x03, 0x00, 0x02, 0x05, 0x06, 0x00, 0x03, 0x07, 0x01, 0x01
        /*0010*/ 	.byte	0x02, 0x03, 0x01, 0x00, 0x02, 0x06, 0x01, 0x00, 0x04, 0x0b, 0x08, 0x00, 0x01, 0x00, 0x00, 0x00
        /*0020*/ 	.byte	0x00, 0x00, 0x00, 0x00


//--------------------- .nv.info._ZN7cutlass13device_kernelINS_4gemm6kernel13GemmUniversalIN4cute5tupleIJiiiiEEENS1_10collective13CollectiveMmaINS1_35MainloopSm100TmaUmmaWarpSpecializedILi24ELi2ELi4ENS5_IJNS4_1CILi1EEESB_SB_EEEEENS5_IJNSA_ILi128EEESE_NSA_ILi32EEEEEEaNS5_IJlSB_lEEEaSH_NS4_8TiledMMAINS4_8MMA_AtomIJNS4_15SM100_MMA_S8_SSIaaiLi128ELi128ELNS4_4UMMA5MajorE0ELSM_0ELNSL_8SaturateE0EEEEEENS4_6LayoutISC_NS5_IJNSA_ILi0EEESR_SR_EEEEENS5_IJNS4_10UnderscoreESU_SU_EEEEENS4_13SM90_TMA_LOADENS4_14ComposedLayoutINS4_7SwizzleILi1ELi4ELi3EEENS4_18smem_ptr_flag_bitsILi8EEENSQ_INS5_IJNSA_ILi8EEESF_EEENS5_IJSF_SB_EEEEEEEvNS4_8identityESX_S17_vS18_EENS_8epilogue10collective18CollectiveEpilogueINS1A_23Sm100TmaWarpSpecializedILi2ELi2ELi64ELb0ELb0EEEJSG_NS5_IJNSQ_ISE_SB_EENSQ_INSA_ILi64EEESB_EEEEEaSH_aSH_NS1A_6fusion15FusionCallbacksIS1E_NS1J_17LinearCombinationIaiaiLNS_15FloatRoundStyleE2EEESG_S1I_JEEENS4_5SM1004TMEM4LOAD26SM100_TMEM_LOAD_32dp32b64xESX_NSY_INSZ_ILi2ELi4ELi3EEES12_NSQ_INS5_IJS13_S1G_EEENS5_IJS1G_SB_EEEEEEENS4_39AutoVectorizingCopyWithAssumedAlignmentILi128EEENS4_14SM90_TMA_STOREES1X_S1Z_S1Z_EEEvvEEEEvNT_6ParamsE --------------------------
	.section	.nv.info._ZN7cutlass13device_kernelINS_4gemm6kernel13GemmUniversalIN4cute5tupleIJiiiiEEENS1_10collective13CollectiveMmaINS1_35MainloopSm100TmaUmmaWarpSpecializedILi24ELi2ELi4ENS5_IJNS4_1CILi1EEESB_SB_EEEEENS5_IJNSA_ILi128EEESE_NSA_ILi32EEEEEEaNS5_IJlSB_lEEEaSH_NS4_8TiledMMAINS4_8MMA_AtomIJNS4_15SM100_MMA_S8_SSIaaiLi128ELi128ELNS4_4UMMA5MajorE0ELSM_0ELNSL_8SaturateE0EEEEEENS4_6LayoutISC_NS5_IJNSA_ILi0EEESR_SR_EEEEENS5_IJNS4_10UnderscoreESU_SU_EEEEENS4_13SM90_TMA_LOADENS4_14ComposedLayoutINS4_7SwizzleILi1ELi4ELi3EEENS4_18smem_ptr_flag_bitsILi8EEENSQ_INS5_IJNSA_ILi8EEESF_EEENS5_IJSF_SB_EEEEEEEvNS4_8identityESX_S17_vS18_EENS_8epilogue10collective18CollectiveEpilogueINS1A_23Sm100TmaWarpSpecializedILi2ELi2ELi64ELb0ELb0EEEJSG_NS5_IJNSQ_ISE_SB_EENSQ_INSA_ILi64EEESB_EEEEEaSH_aSH_NS1A_6fusion15FusionCallbacksIS1E_NS1J_17LinearCombinationIaiaiLNS_15FloatRoundStyleE2EEESG_S1I_JEEENS4_5SM1004TMEM4LOAD26SM100_TMEM_LOAD_32dp32b64xESX_NSY_INSZ_ILi2ELi4ELi3EEES12_NSQ_INS5_IJS13_S1G_EEENS5_IJS1G_SB_EEEEEEENS4_39AutoVectorizingCopyWithAssumedAlignmentILi128EEENS4_14SM90_TMA_STOREES1X_S1Z_S1Z_EEEvvEEEEvNT_6ParamsE,"",@"SHT_CUDA_INFO"
	.sectionflags	@""
	.align	4


	//----- nvinfo : EIATTR_CUDA_API_VERSION
	.align		4
        /*0000*/ 	.byte	0x04, 0x37
        /*0002*/ 	.short	(.L_31 - .L_30)
.L_30:
        /*0004*/ 	.word	0x00000082


	//----- nvinfo : EIATTR_KPARAM_INFO
	.align		4
.L_31:
        /*0008*/ 	.byte	0x04, 0x17
        /*000a*/ 	.short	(.L_33 - .L_32)
.L_32:
        /*000c*/ 	.word	0x00000000
        /*0010*/ 	.short	0x0000
        /*0012*/ 	.short	0x0000
        /*0014*/ 	.byte	0x00, 0xf0, 0x01, 0x20


	//----- nvinfo : EIATTR_AT_ENTRY_FRAGMENTS
	.align		4
.L_33:
        /*0018*/ 	.byte	0x04, 0x4f
        /*001a*/ 	.short	(.L_35 - .L_34)


	//   ....[0]....
.L_34:
        /*001c*/ 	.word	0x00000006


	//----- nvinfo : EIATTR_RESERVED_SMEM_USED
	.align		4
.L_35:
        /*0020*/ 	.byte	0x01, 0x41
	.zero		2


	//----- nvinfo : EIATTR_SPARSE_MMA_MASK
	.align		4
        /*0024*/ 	.byte	0x03, 0x50
        /*0026*/ 	.short	0x0000


	//----- nvinfo : EIATTR_TCGEN05_1CTA_USED
	.align		4
        /*0028*/ 	.byte	0x01, 0x51
	.zero		2


	//----- nvinfo : EIATTR_MAXREG_COUNT
	.align		4
        /*002c*/ 	.byte	0x03, 0x1b
        /*002e*/ 	.short	0x00ff


	//----- nvinfo : EIATTR_NUM_BARRIERS
	.align		4
        /*0030*/ 	.byte	0x02, 0x4c
        /*0032*/ 	.byte	0x07
	.zero		1


	//----- nvinfo : EIATTR_EXTERNS
	.align		4
        /*0034*/ 	.byte	0x04, 0x0f
        /*0036*/ 	.short	(.L_37 - .L_36)


	//   ....[0]....
	.align		4
.L_36:
        /*0038*/ 	.word	index@(__assertfail)


	//----- nvinfo : EIATTR_MERCURY_ISA_VERSION
	.align		4
.L_37:
        /*003c*/ 	.byte	0x03, 0x5f
        /*003e*/ 	.short	0x0101


	//----- nvinfo : EIATTR_INT_WARP_WIDE_INSTR_OFFSETS
	.align		4
        /*0040*/ 	.byte	0x04, 0x31
        /*0042*/ 	.short	(.L_39 - .L_38)


	//   ....[0]....
.L_38:
        /*0044*/ 	.word	0x00002040


	//   ....[1]....
        /*0048*/ 	.word	0x00004480


	//   ....[2]....
        /*004c*/ 	.word	0x000044a0


	//   ....[3]....
        /*0050*/ 	.word	0x000044d0


	//   ....[4]....
        /*0054*/ 	.word	0x00004e00


	//   ....[5]....
        /*0058*/ 	.word	0x00004e70


	//   ....[6]....
        /*005c*/ 	.word	0x00005050


	//   ....[7]....
        /*0060*/ 	.word	0x000051b0


	//----- nvinfo : EIATTR_COOP_GROUP_MASK_REGIDS
	.align		4
.L_39:
        /*0064*/ 	.byte	0x04, 0x29
        /*0066*/ 	.short	(.L_41 - .L_40)


	//   ....[0]....
.L_40:
        /*0068*/ 	.word	0xffffffff


	//   ....[1]....
        /*006c*/ 	.word	0xffffffff


	//   ....[2]....
        /*0070*/ 	.word	0xffffffff


	//   ....[3]....
        /*0074*/ 	.word	0xffffffff


	//   ....[4]....
        /*0078*/ 	.word	0xffffffff


	//   ....[5]....
        /*007c*/ 	.word	0xffffffff


	//   ....[6]....
        /*0080*/ 	.word	0xffffffff


	//   ....[7]....
        /*0084*/ 	.word	0xffffffff


	//   ....[8]....
        /*0088*/ 	.word	0xffffffff


	//   ....[9]....
        /*008c*/ 	.word	0xffffffff


	//   ....[10]....
        /*0090*/ 	.word	0xffffffff


	//   ....[11]....
        /*0094*/ 	.word	0xffffffff


	//   ....[12]....
        /*0098*/ 	.word	0xffffffff


	//----- nvinfo : EIATTR_COOP_GROUP_INSTR_OFFSETS
	.align		4
.L_41:
        /*009c*/ 	.byte	0x04, 0x28
        /*009e*/ 	.short	(.L_43 - .L_42)


	//   ....[0]....
.L_42:
        /*00a0*/ 	.word	0x00000090


	//   ....[1]....
        /*00a4*/ 	.word	0x000004d0


	//   ....[2]....
        /*00a8*/ 	.word	0x000008f0


	//   ....[3]....
        /*00ac*/ 	.word	0x00000a50


	//   ....[4]....
        /*00b0*/ 	.word	0x00000b50


	//   ....[5]....
        /*00b4*/ 	.word	0x00000cc0


	//   ....[6]....
        /*00b8*/ 	.word	0x00000e60


	//   ....[7]....
        /*00bc*/ 	.word	0x00001f20


	//   ....[8]....
        /*00c0*/ 	.word	0x00003840


	//   ....[9]....
        /*00c4*/ 	.word	0x00003a50


	//   ....[10]....
        /*00c8*/ 	.word	0x00003a80


	//   ....[11]....
        /*00cc*/ 	.word	0x00004360


	//   ....[12]....
        /*00d0*/ 	.word	0x00004590


	//----- nvinfo : EIATTR_VRC_CTA_INIT_COUNT
	.align		4
.L_43:
        /*00d4*/ 	.byte	0x02, 0x4a
        /*00d6*/ 	.byte	0x80
	.zero		1


	//----- nvinfo : EIATTR_SYSCALL_OFFSETS
	.align		4
        /*00d8*/ 	.byte	0x04, 0x46
        /*00da*/ 	.short	(.L_45 - .L_44)


	//   ....[0]....
.L_44:
        /*00dc*/ 	.word	0x00005bf0


	//   ....[1]....
        /*00e0*/ 	.word	0x00005d30


	//   ....[2]....
        /*00e4*/ 	.word	0x00006590


	//   ....[3]....
        /*00e8*/ 	.word	0x00007b90


	//----- nvinfo : EIATTR_MBARRIER_INSTR_OFFSETS
	.align		4
.L_45:
        /*00ec*/ 	.byte	0x04, 0x39
        /*00ee*/ 	.short	(.L_47 - .L_46)


	//   ....[0]....
.L_46:
        /*00f0*/ 	.word	0x000005d0
        /*00f4*/ 	.word	0x000000ff
        /*00f8*/ 	.word	0x00000000
        /*00fc*/ 	.short	0x0100
        /*00fe*/ 	.byte	0x05
	.zero		1


	//   ....[1]....
        /*0100*/ 	.word	0x000005e0
        /*0104*/ 	.word	0x000000ff
        /*0108*/ 	.word	0x000000c0
        /*010c*/ 	.short	0x0100
        /*010e*/ 	.byte	0x05
	.zero		1


	//   ....[2]....
        /*0110*/ 	.word	0x000005f0
        /*0114*/ 	.word	0x000000ff
        /*0118*/ 	.word	0x00000008
        /*011c*/ 	.short	0x0100
        /*011e*/ 	.byte	0x05
	.zero		1


	//   ....[3]....
        /*0120*/ 	.word	0x00000600
        /*0124*/ 	.word	0x000000ff
        /*0128*/ 	.word	0x000000c8
        /*012c*/ 	.short	0x0100
        /*012e*/ 	.byte	0x05
	.zero		1


	//   ....[4]....
        /*0130*/ 	.word	0x00000610
        /*0134*/ 	.word	0x000000ff
        /*0138*/ 	.word	0x00000010
        /*013c*/ 	.short	0x0100
        /*013e*/ 	.byte	0x05
	.zero		1


	//   ....[5]....
        /*0140*/ 	.word	0x00000620
        /*0144*/ 	.word	0x000000ff
        /*0148*/ 	.word	0x000000d0
        /*014c*/ 	.short	0x0100
        /*014e*/ 	.byte	0x05
	.zero		1


	//   ....[6]....
        /*0150*/ 	.word	0x00000630
        /*0154*/ 	.word	0x000000ff
        /*0158*/ 	.word	0x00000018
        /*015c*/ 	.short	0x0100
        /*015e*/ 	.byte	0x05
	.zero		1


	//   ....[7]....
        /*0160*/ 	.word	0x00000640
        /*0164*/ 	.word	0x000000ff
        /*0168*/ 	.word	0x000000d8
        /*016c*/ 	.short	0x0100
        /*016e*/ 	.byte	0x05
	.zero		1


	//   ....[8]....
        /*0170*/ 	.word	0x00000650
        /*0174*/ 	.word	0x000000ff
        /*0178*/ 	.word	0x00000020
        /*017c*/ 	.short	0x0100
        /*017e*/ 	.byte	0x05
	.zero		1


	//   ....[9]....
        /*0180*/ 	.word	0x00000660
        /*0184*/ 	.word	0x000000ff
        /*0188*/ 	.word	0x000000e0
        /*018c*/ 	.short	0x0100
        /*018e*/ 	.byte	0x05
	.zero		1


	//   ....[10]....
        /*0190*/ 	.word	0x00000670
        /*0194*/ 	.word	0x000000ff
        /*0198*/ 	.word	0x00000028
        /*019c*/ 	.short	0x0100
        /*019e*/ 	.byte	0x05
	.zero		1


	//   ....[11]....
        /*01a0*/ 	.word	0x00000680
        /*01a4*/ 	.word	0x000000ff
        /*01a8*/ 	.word	0x000000e8
        /*01ac*/ 	.short	0x0100
        /*01ae*/ 	.byte	0x05
	.zero		1


	//   ....[12]....
        /*01b0*/ 	.word	0x00000690
        /*01b4*/ 	.word	0x000000ff
        /*01b8*/ 	.word	0x00000030
        /*01bc*/ 	.short	0x0100
        /*01be*/ 	.byte	0x05
	.zero		1


	//   ....[13]....
        /*01c0*/ 	.word	0x000006a0
        /*01c4*/ 	.word	0x000000ff
        /*01c8*/ 	.word	0x000000f0
        /*01cc*/ 	.short	0x0100
        /*01ce*/ 	.byte	0x05
	.zero		1


	//   ....[14]....
        /*01d0*/ 	.word	0x000006b0
        /*01d4*/ 	.word	0x000000ff
        /*01d8*/ 	.word	0x00000038
        /*01dc*/ 	.short	0x0100
        /*01de*/ 	.byte	0x05
	.zero		1


	//   ....[15]....
        /*01e0*/ 	.word	0x000006c0
        /*01e4*/ 	.word	0x000000ff
        /*01e8*/ 	.word	0x000000f8
        /*01ec*/ 	.short	0x0100
        /*01ee*/ 	.byte	0x05
	.zero		1


	//   ....[16]....
        /*01f0*/ 	.word	0x000006d0
        /*01f4*/ 	.word	0x000000ff
        /*01f8*/ 	.word	0x00000040
        /*01fc*/ 	.short	0x0100
        /*01fe*/ 	.byte	0x05
	.zero		1


	//   ....[17]....
        /*0200*/ 	.word	0x000006e0
        /*0204*/ 	.word	0x000000ff
        /*0208*/ 	.word	0x00000100
        /*020c*/ 	.short	0x0100
        /*020e*/ 	.byte	0x05
	.zero		1


	//   ....[18]....
        /*0210*/ 	.word	0x000006f0
        /*0214*/ 	.word	0x000000ff
        /*0218*/ 	.word	0x00000048
        /*021c*/ 	.short	0x0100
        /*021e*/ 	.byte	0x05
	.zero		1


	//   ....[19]....
        /*0220*/ 	.word	0x00000700
        /*0224*/ 	.word	0x000000ff
        /*0228*/ 	.word	0x00000108
        /*022c*/ 	.short	0x0100
        /*022e*/ 	.byte	0x05
	.zero		1


	//   ....[20]....
        /*0230*/ 	.word	0x00000710
        /*0234*/ 	.word	0x000000ff
        /*0238*/ 	.word	0x00000050
        /*023c*/ 	.short	0x0100
        /*023e*/ 	.byte	0x05
	.zero		1


	//   ....[21]....
        /*0240*/ 	.word	0x00000720
        /*0244*/ 	.word	0x000000ff
        /*0248*/ 	.word	0x00000110
        /*024c*/ 	.short	0x0100
        /*024e*/ 	.byte	0x05
	.zero		1


	//   ....[22]....
        /*0250*/ 	.word	0x00000730
        /*0254*/ 	.word	0x000000ff
        /*0258*/ 	.word	0x00000058
        /*025c*/ 	.short	0x0100
        /*025e*/ 	.byte	0x05
	.zero		1


	//   ....[23]....
        /*0260*/ 	.word	0x00000740
        /*0264*/ 	.word	0x000000ff
        /*0268*/ 	.word	0x00000118
        /*026c*/ 	.short	0x0100
        /*026e*/ 	.byte	0x05
	.zero		1


	//   ....[24]....
        /*0270*/ 	.word	0x00000750
        /*0274*/ 	.word	0x000000ff
        /*0278*/ 	.word	0x00000060
        /*027c*/ 	.short	0x0100
        /*027e*/ 	.byte	0x05
	.zero		1


	//   ....[25]....
        /*0280*/ 	.word	0x00000760
        /*0284*/ 	.word	0x000000ff
        /*0288*/ 	.word	0x00000120
        /*028c*/ 	.short	0x0100
        /*028e*/ 	.byte	0x05
	.zero		1


	//   ....[26]....
        /*0290*/ 	.word	0x00000770
        /*0294*/ 	.word	0x000000ff
        /*0298*/ 	.word	0x00000068
        /*029c*/ 	.short	0x0100
        /*029e*/ 	.byte	0x05
	.zero		1


	//   ....[27]....
        /*02a0*/ 	.word	0x00000780
        /*02a4*/ 	.word	0x000000ff
        /*02a8*/ 	.word	0x00000128
        /*02ac*/ 	.short	0x0100
        /*02ae*/ 	.byte	0x05
	.zero		1


	//   ....[28]....
        /*02b0*/ 	.word	0x00000790
        /*02b4*/ 	.word	0x000000ff
        /*02b8*/ 	.word	0x00000070
        /*02bc*/ 	.short	0x0100
        /*02be*/ 	.byte	0x05
	.zero		1


	//   ....[29]....
        /*02c0*/ 	.word	0x000007a0
        /*02c4*/ 	.word	0x000000ff
        /*02c8*/ 	.word	0x00000130
        /*02cc*/ 	.short	0x0100
        /*02ce*/ 	.byte	0x05
	.zero		1


	//   ....[30]....
        /*02d0*/ 	.word	0x000007b0
        /*02d4*/ 	.word	0x000000ff
        /*02d8*/ 	.word	0x00000078
        /*02dc*/ 	.short	0x0100
        /*02de*/ 	.byte	0x05
	.zero		1


	//   ....[31]....
        /*02e0*/ 	.word	0x000007c0
        /*02e4*/ 	.word	0x000000ff
        /*02e8*/ 	.word	0x00000138
        /*02ec*/ 	.short	0x0100
        /*02ee*/ 	.byte	0x05
	.zero		1


	//   ....[32]....
        /*02f0*/ 	.word	0x000007d0
        /*02f4*/ 	.word	0x000000ff
        /*02f8*/ 	.word	0x00000080
        /*02fc*/ 	.short	0x0100
        /*02fe*/ 	.byte	0x05
	.zero		1


	//   ....[33]....
        /*0300*/ 	.word	0x000007e0
        /*0304*/ 	.word	0x000000ff
        /*0308*/ 	.word	0x00000140
        /*030c*/ 	.short	0x0100
        /*030e*/ 	.byte	0x05
	.zero		1


	//   ....[34]....
        /*0310*/ 	.word	0x000007f0
        /*0314*/ 	.word	0x000000ff
        /*0318*/ 	.word	0x00000088
        /*031c*/ 	.short	0x0100
        /*031e*/ 	.byte	0x05
	.zero		1


	//   ....[35]....
        /*0320*/ 	.word	0x00000800
        /*0324*/ 	.word	0x000000ff
        /*0328*/ 	.word	0x00000148
        /*032c*/ 	.short	0x0100
        /*032e*/ 	.byte	0x05
	.zero		1


	//   ....[36]....
        /*0330*/ 	.word	0x00000810
        /*0334*/ 	.word	0x000000ff
        /*0338*/ 	.word	0x00000090
        /*033c*/ 	.short	0x0100
        /*033e*/ 	.byte	0x05
	.zero		1


	//   ....[37]....
        /*0340*/ 	.word	0x00000820
        /*0344*/ 	.word	0x000000ff
        /*0348*/ 	.word	0x00000150
        /*034c*/ 	.short	0x0100
        /*034e*/ 	.byte	0x05
	.zero		1


	//   ....[38]....
        /*0350*/ 	.word	0x00000830
        /*0354*/ 	.word	0x000000ff
        /*0358*/ 	.word	0x00000098
        /*035c*/ 	.short	0x0100
        /*035e*/ 	.byte	0x05
	.zero		1


	//   ....[39]....
        /*0360*/ 	.word	0x00000840
        /*0364*/ 	.word	0x000000ff
        /*0368*/ 	.word	0x00000158
        /*036c*/ 	.short	0x0100
        /*036e*/ 	.byte	0x05
	.zero		1


	//   ....[40]....
        /*0370*/ 	.word	0x00000850
        /*0374*/ 	.word	0x000000ff
        /*0378*/ 	.word	0x000000a0
        /*037c*/ 	.short	0x0100
        /*037e*/ 	.byte	0x05
	.zero		1


	//   ....[41]....
        /*0380*/ 	.word	0x00000860
        /*0384*/ 	.word	0x000000ff
        /*0388*/ 	.word	0x00000160
        /*038c*/ 	.short	0x0100
        /*038e*/ 	.byte	0x05
	.zero		1


	//   ....[42]....
        /*0390*/ 	.word	0x00000870
        /*0394*/ 	.word	0x000000ff
        /*0398*/ 	.word	0x000000a8
        /*039c*/ 	.short	0x0100
        /*039e*/ 	.byte	0x05
	.zero		1


	//   ....[43]....
        /*03a0*/ 	.word	0x00000880
        /*03a4*/ 	.word	0x000000ff
        /*03a8*/ 	.word	0x00000168
        /*03ac*/ 	.short	0x0100
        /*03ae*/ 	.byte	0x05
	.zero		1


	//   ....[44]....
        /*03b0*/ 	.word	0x00000890
        /*03b4*/ 	.word	0x000000ff
        /*03b8*/ 	.word	0x000000b0
        /*03bc*/ 	.short	0x0100
        /*03be*/ 	.byte	0x05
	.zero		1


	//   ....[45]....
        /*03c0*/ 	.word	0x000008a0
        /*03c4*/ 	.word	0x000000ff
        /*03c8*/ 	.word	0x00000170
        /*03cc*/ 	.short	0x0100
        /*03ce*/ 	.byte	0x05
	.zero		1


	//   ....[46]....
        /*03d0*/ 	.word	0x000008b0
        /*03d4*/ 	.word	0x000000ff
        /*03d8*/ 	.word	0x000000b8
        /*03dc*/ 	.short	0x0100
        /*03de*/ 	.byte	0x05
	.zero		1


	//   ....[47]....
        /*03e0*/ 	.word	0x000008c0
        /*03e4*/ 	.word	0x000000ff
        /*03e8*/ 	.word	0x00000178
        /*03ec*/ 	.short	0x0100
        /*03ee*/ 	.byte	0x05
	.zero		1


	//   ....[48]....
        /*03f0*/ 	.word	0x00000a00
        /*03f4*/ 	.word	0x000000ff
        /*03f8*/ 	.word	0x00000180
        /*03fc*/ 	.short	0x0100
        /*03fe*/ 	.byte	0x07
	.zero		1


	//   ....[49]....
        /*0400*/ 	.word	0x00000a10
        /*0404*/ 	.word	0x000000ff
        /*0408*/ 	.word	0x00000190
        /*040c*/ 	.short	0x0100
        /*040e*/ 	.byte	0x07
	.zero		1


	//   ....[50]....
        /*0410*/ 	.word	0x00000a20
        /*0414*/ 	.word	0x000000ff
        /*0418*/ 	.word	0x00000188
        /*041c*/ 	.short	0x0100
        /*041e*/ 	.byte	0x07
	.zero		1


	//   ....[51]....
        /*0420*/ 	.word	0x00000a30
        /*0424*/ 	.word	0x000000ff
        /*0428*/ 	.word	0x00000198
        /*042c*/ 	.short	0x0100
        /*042e*/ 	.byte	0x07
	.zero		1


	//   ....[52]....
        /*0430*/ 	.word	0x00000b20
        /*0434*/ 	.word	0x000000ff
        /*0438*/ 	.word	0x000001a0
        /*043c*/ 	.short	0x0100
        /*043e*/ 	.byte	0x05
	.zero		1


	//   ....[53]....
        /*0440*/ 	.word	0x00000b30
        /*0444*/ 	.word	0x000000ff
        /*0448*/ 	.word	0x000001a8
        /*044c*/ 	.short	0x0100
        /*044e*/ 	.byte	0x05
	.zero		1


	//   ....[54]....
        /*0450*/ 	.word	0x00000c70
        /*0454*/ 	.word	0x000000ff
        /*0458*/ 	.word	0x000001b0
        /*045c*/ 	.short	0x0100
        /*045e*/ 	.byte	0x05
	.zero		1


	//   ....[55]....
        /*0460*/ 	.word	0x00000c80
        /*0464*/ 	.word	0x000000ff
        /*0468*/ 	.word	0x000001c0
        /*046c*/ 	.short	0x0100
        /*046e*/ 	.byte	0x05
	.zero		1


	//   ....[56]....
        /*0470*/ 	.word	0x00000c90
        /*0474*/ 	.word	0x000000ff
        /*0478*/ 	.word	0x000001b8
        /*047c*/ 	.short	0x0100
        /*047e*/ 	.byte	0x05
	.zero		1


	//   ....[57]....
        /*0480*/ 	.word	0x00000ca0
        /*0484*/ 	.word	0x000000ff
        /*0488*/ 	.word	0x000001c8
        /*048c*/ 	.short	0x0100
        /*048e*/ 	.byte	0x05
	.zero		1


	//   ....[58]....
        /*0490*/ 	.word	0x00000dd0
        /*0494*/ 	.word	0x000000ff
        /*0498*/ 	.word	0x000001d0
        /*049c*/ 	.short	0x0100
        /*049e*/ 	.byte	0x07
	.zero		1


	//   ....[59]....
        /*04a0*/ 	.word	0x00000de0
        /*04a4*/ 	.word	0x000000ff
        /*04a8*/ 	.word	0x000001f0
        /*04ac*/ 	.short	0x0100
        /*04ae*/ 	.byte	0x07
	.zero		1


	//   ....[60]....
        /*04b0*/ 	.word	0x00000df0
        /*04b4*/ 	.word	0x000000ff
        /*04b8*/ 	.word	0x000001d8
        /*04bc*/ 	.short	0x0100
        /*04be*/ 	.byte	0x07
	.zero		1


	//   ....[61]....
        /*04c0*/ 	.word	0x00000e00
        /*04c4*/ 	.word	0x000000ff
        /*04c8*/ 	.word	0x000001f8
        /*04cc*/ 	.short	0x0100
        /*04ce*/ 	.byte	0x07
	.zero		1


	//   ....[62]....
        /*04d0*/ 	.word	0x00000e10
        /*04d4*/ 	.word	0x000000ff
        /*04d8*/ 	.word	0x000001e0
        /*04dc*/ 	.short	0x0100
        /*04de*/ 	.byte	0x07
	.zero		1


	//   ....[63]....
        /*04e0*/ 	.word	0x00000e20
        /*04e4*/ 	.word	0x000000ff
        /*04e8*/ 	.word	0x00000200
        /*04ec*/ 	.short	0x0100
        /*04ee*/ 	.byte	0x07
	.zero		1


	//   ....[64]....
        /*04f0*/ 	.word	0x00000e30
        /*04f4*/ 	.word	0x000000ff
        /*04f8*/ 	.word	0x000001e8
        /*04fc*/ 	.short	0x0100
        /*04fe*/ 	.byte	0x07
	.zero		1


	//   ....[65]....
        /*0500*/ 	.word	0x00000e40
        /*0504*/ 	.word	0x000000ff
        /*0508*/ 	.word	0x00000208
        /*050c*/ 	.short	0x0100
        /*050e*/ 	.byte	0x07
	.zero		1


	//   ....[66]....
        /*0510*/ 	.word	0x00000f30
        /*0514*/ 	.word	0x000000ff
        /*0518*/ 	.word	0x00000210
        /*051c*/ 	.short	0x0100
        /*051e*/ 	.byte	0x05
	.zero		1


	//   ....[67]....
        /*0520*/ 	.word	0x00000f40
        /*0524*/ 	.word	0x000000ff
        /*0528*/ 	.word	0x00000220
        /*052c*/ 	.short	0x0100
        /*052e*/ 	.byte	0x05
	.zero		1


	//   ....[68]....
        /*0530*/ 	.word	0x00000f50
        /*0534*/ 	.word	0x000000ff
        /*0538*/ 	.word	0x00000218
        /*053c*/ 	.short	0x0100
        /*053e*/ 	.byte	0x05
	.zero		1


	//   ....[69]....
        /*0540*/ 	.word	0x00000f60
        /*0544*/ 	.word	0x000000ff
        /*0548*/ 	.word	0x00000228
        /*054c*/ 	.short	0x0100
        /*054e*/ 	.byte	0x05
	.zero		1


	//   ....[70]....
        /*0550*/ 	.word	0x00001840
        /*0554*/ 	.word	0x00000003
        /*0558*/ 	.word	0x00000220
        /*055c*/ 	.short	0x010a
        /*055e*/ 	.byte	0xff
	.zero		1


	//   ....[71]....
        /*0560*/ 	.word	0x00001870
        /*0564*/ 	.word	0x00000003
        /*0568*/ 	.word	0x00000210
        /*056c*/ 	.short	0x0101
        /*056e*/ 	.byte	0xff
	.zero		1


	//   ....[72]....
        /*0570*/ 	.word	0x00001940
        /*0574*/ 	.word	0x000000ff
        /*0578*/ 	.word	0x000000c0
        /*057c*/ 	.short	0x010a
        /*057e*/ 	.byte	0x08
	.zero		1


	//   ....[73]....
        /*0580*/ 	.word	0x000019e0
        /*0584*/ 	.word	0x000000ff
        /*0588*/ 	.word	0x000000c0
        /*058c*/ 	.short	0x010a
        /*058e*/ 	.byte	0x21
	.zero		1


	//   ....[74]....
        /*0590*/ 	.word	0x00001b40
        /*0594*/ 	.word	0x000000ff
        /*0598*/ 	.word	0x000000c0
        /*059c*/ 	.short	0x010a
        /*059e*/ 	.byte	0x08
	.zero		1


	//   ....[75]....
        /*05a0*/ 	.word	0x00001c30
        /*05a4*/ 	.word	0x000000ff
        /*05a8*/ 	.word	0x000001a8
        /*05ac*/ 	.short	0x0101
        /*05ae*/ 	.byte	0x04
	.zero		1


	//   ....[76]....
        /*05b0*/ 	.word	0x00001c50
        /*05b4*/ 	.word	0x000000ff
        /*05b8*/ 	.word	0x000000c0
        /*05bc*/ 	.short	0x010a
        /*05be*/ 	.byte	0x08
	.zero		1


	//   ....[77]....
        /*05c0*/ 	.word	0x00001cd0
        /*05c4*/ 	.word	0x000000ff
        /*05c8*/ 	.word	0x000000c0
        /*05cc*/ 	.short	0x010a
        /*05ce*/ 	.byte	0x11
	.zero		1


	//   ....[78]....
        /*05d0*/ 	.word	0x00001e30
        /*05d4*/ 	.word	0x000000ff
        /*05d8*/ 	.word	0x000000c0
        /*05dc*/ 	.short	0x010a
        /*05de*/ 	.byte	0x08
	.zero		1


	//   ....[79]....
        /*05e0*/ 	.word	0x00001f50
        /*05e4*/ 	.word	0x00000002
        /*05e8*/ 	.word	0x000001b0
        /*05ec*/ 	.short	0x010a
        /*05ee*/ 	.byte	0xff
	.zero		1


	//   ....[80]....
        /*05f0*/ 	.word	0x00002010
        /*05f4*/ 	.word	0x00000002
        /*05f8*/ 	.word	0x00000000
        /*05fc*/ 	.short	0x0101
        /*05fe*/ 	.byte	0xff
	.zero		1


	//   ....[81]....
        /*0600*/ 	.word	0x00002570
        /*0604*/ 	.word	0x000000ff
        /*0608*/ 	.word	0x00000000
        /*060c*/ 	.short	0x010a
        /*060e*/ 	.byte	0x05
	.zero		1


	//   ....[82]....
        /*0610*/ 	.word	0x00002600
        /*0614*/ 	.word	0x000000ff
        /*0618*/ 	.word	0x00000000
        /*061c*/ 	.short	0x010a
        /*061e*/ 	.byte	0x05
	.zero		1


	//   ....[83]....
        /*0620*/ 	.word	0x00002690
        /*0624*/ 	.word	0x000000ff
        /*0628*/ 	.word	0x00000000
        /*062c*/ 	.short	0x010a
        /*062e*/ 	.byte	0x05
	.zero		1


	//   ....[84]....
        /*0630*/ 	.word	0x00002720
        /*0634*/ 	.word	0x000000ff
        /*0638*/ 	.word	0x00000000
        /*063c*/ 	.short	0x010a
        /*063e*/ 	.byte	0x05
	.zero		1


	//   ....[85]....
        /*0640*/ 	.word	0x000027b0
        /*0644*/ 	.word	0x000000ff
        /*0648*/ 	.word	0x00000000
        /*064c*/ 	.short	0x010a
        /*064e*/ 	.byte	0x05
	.zero		1


	//   ....[86]....
        /*0650*/ 	.word	0x00002840
        /*0654*/ 	.word	0x000000ff
        /*0658*/ 	.word	0x00000000
        /*065c*/ 	.short	0x010a
        /*065e*/ 	.byte	0x05
	.zero		1


	//   ....[87]....
        /*0660*/ 	.word	0x000028d0
        /*0664*/ 	.word	0x000000ff
        /*0668*/ 	.word	0x00000000
        /*066c*/ 	.short	0x010a
        /*066e*/ 	.byte	0x05
	.zero		1


	//   ....[88]....
        /*0670*/ 	.word	0x00002960
        /*0674*/ 	.word	0x000000ff
        /*0678*/ 	.word	0x00000000
        /*067c*/ 	.short	0x010a
        /*067e*/ 	.byte	0x05
	.zero		1


	//   ....[89]....
        /*0680*/ 	.word	0x000029f0
        /*0684*/ 	.word	0x000000ff
        /*0688*/ 	.word	0x00000000
        /*068c*/ 	.short	0x010a
        /*068e*/ 	.byte	0x05
	.zero		1


	//   ....[90]....
        /*0690*/ 	.word	0x00002a80
        /*0694*/ 	.word	0x000000ff
        /*0698*/ 	.word	0x00000000
        /*069c*/ 	.short	0x010a
        /*069e*/ 	.byte	0x05
	.zero		1


	//   ....[91]....
        /*06a0*/ 	.word	0x00002b10
        /*06a4*/ 	.word	0x000000ff
        /*06a8*/ 	.word	0x00000000
        /*06ac*/ 	.short	0x010a
        /*06ae*/ 	.byte	0x05
	.zero		1


	//   ....[92]....
        /*06b0*/ 	.word	0x00002ba0
        /*06b4*/ 	.word	0x000000ff
        /*06b8*/ 	.word	0x00000000
        /*06bc*/ 	.short	0x010a
        /*06be*/ 	.byte	0x05
	.zero		1


	//   ....[93]....
        /*06c0*/ 	.word	0x00002c30
        /*06c4*/ 	.word	0x000000ff
        /*06c8*/ 	.word	0x00000000
        /*06cc*/ 	.short	0x010a
        /*06ce*/ 	.byte	0x05
	.zero		1


	//   ....[94]....
        /*06d0*/ 	.word	0x00002cc0
        /*06d4*/ 	.word	0x000000ff
        /*06d8*/ 	.word	0x00000000
        /*06dc*/ 	.short	0x010a
        /*06de*/ 	.byte	0x05
	.zero		1


	//   ....[95]....
        /*06e0*/ 	.word	0x00002d50
        /*06e4*/ 	.word	0x000000ff
        /*06e8*/ 	.word	0x00000000
        /*06ec*/ 	.short	0x010a
        /*06ee*/ 	.byte	0x05
	.zero		1


	//   ....[96]....
        /*06f0*/ 	.word	0x00002de0
        /*06f4*/ 	.word	0x000000ff
        /*06f8*/ 	.word	0x00000000
        /*06fc*/ 	.short	0x010a
        /*06fe*/ 	.byte	0x05
	.zero		1


	//   ....[97]....
        /*0700*/ 	.word	0x00002e70
        /*0704*/ 	.word	0x000000ff
        /*0708*/ 	.word	0x00000000
        /*070c*/ 	.short	0x010a
        /*070e*/ 	.byte	0x05
	.zero		1


	//   ....[98]....
        /*0710*/ 	.word	0x00002f00
        /*0714*/ 	.word	0x000000ff
        /*0718*/ 	.word	0x00000000
        /*071c*/ 	.short	0x010a
        /*071e*/ 	.byte	0x05
	.zero		1


	//   ....[99]....
        /*0720*/ 	.word	0x00002f90
        /*0724*/ 	.word	0x000000ff
        /*0728*/ 	.word	0x00000000
        /*072c*/ 	.short	0x010a
        /*072e*/ 	.byte	0x05
	.zero		1


	//   ....[100]....
        /*0730*/ 	.word	0x00003020
        /*0734*/ 	.word	0x000000ff
        /*0738*/ 	.word	0x00000000
        /*073c*/ 	.short	0x010a
        /*073e*/ 	.byte	0x05
	.zero		1


	//   ....[101]....
        /*0740*/ 	.word	0x000030b0
        /*0744*/ 	.word	0x000000ff
        /*0748*/ 	.word	0x00000000
        /*074c*/ 	.short	0x010a
        /*074e*/ 	.byte	0x05
	.zero		1


	//   ....[102]....
        /*0750*/ 	.word	0x00003140
        /*0754*/ 	.word	0x000000ff
        /*0758*/ 	.word	0x00000000
        /*075c*/ 	.short	0x010a
        /*075e*/ 	.byte	0x05
	.zero		1


	//   ....[103]....
        /*0760*/ 	.word	0x000031d0
        /*0764*/ 	.word	0x000000ff
        /*0768*/ 	.word	0x00000000
        /*076c*/ 	.short	0x010a
        /*076e*/ 	.byte	0x05
	.zero		1


	//   ....[104]....
        /*0770*/ 	.word	0x00003270
        /*0774*/ 	.word	0x00000000
        /*0778*/ 	.word	0x00000000
        /*077c*/ 	.short	0x010a
        /*077e*/ 	.byte	0xff
	.zero		1


	//   ....[105]....
        /*0780*/ 	.word	0x00003390
        /*0784*/ 	.word	0x00000000
        /*0788*/ 	.word	0x00000210
        /*078c*/ 	.short	0x010a
        /*078e*/ 	.byte	0xff
	.zero		1


	//   ....[106]....
        /*0790*/ 	.word	0x000033f0
        /*0794*/ 	.word	0x00000004
        /*0798*/ 	.word	0x00000000
        /*079c*/ 	.short	0x0101
        /*079e*/ 	.byte	0xff
	.zero		1


	//   ....[107]....
        /*07a0*/ 	.word	0x00003410
        /*07a4*/ 	.word	0x000000ff
        /*07a8*/ 	.word	0x000001c0
        /*07ac*/ 	.short	0x010a
        /*07ae*/ 	.byte	0x05
	.zero		1


	//   ....[108]....
        /*07b0*/ 	.word	0x00003530
        /*07b4*/ 	.word	0x00000000
        /*07b8*/ 	.word	0x000001b0
        /*07bc*/ 	.short	0x010a
        /*07be*/ 	.byte	0xff
	.zero		1


	//   ....[109]....
        /*07c0*/ 	.word	0x00003640
        /*07c4*/ 	.word	0x00000000
        /*07c8*/ 	.word	0x00000000
        /*07cc*/ 	.short	0x0101
        /*07ce*/ 	.byte	0xff
	.zero		1


	//   ....[110]....
        /*07d0*/ 	.word	0x000036d0
        /*07d4*/ 	.word	0x000000ff
        /*07d8*/ 	.word	0x000001c0
        /*07dc*/ 	.short	0x0106
        /*07de*/ 	.byte	0x05
	.zero		1


	//   ....[111]....
        /*07e0*/ 	.word	0x000036f0
        /*07e4*/ 	.word	0x000000ff
        /*07e8*/ 	.word	0x000001c0
        /*07ec*/ 	.short	0x010a
        /*07ee*/ 	.byte	0x05
	.zero		1


	//   ....[112]....
        /*07f0*/ 	.word	0x00003780
        /*07f4*/ 	.word	0x000000ff
        /*07f8*/ 	.word	0x000001c0
        /*07fc*/ 	.short	0x0106
        /*07fe*/ 	.byte	0x04
	.zero		1


	//   ....[113]....
        /*0800*/ 	.word	0x000037c0
        /*0804*/ 	.word	0x00000000
        /*0808*/ 	.word	0x000001c0
        /*080c*/ 	.short	0x010a
        /*080e*/ 	.byte	0xff
	.zero		1


	//   ....[114]....
        /*0810*/ 	.word	0x00003ca0
        /*0814*/ 	.word	0x00000000
        /*0818*/ 	.word	0x000001b0
        /*081c*/ 	.short	0x010a
        /*081e*/ 	.byte	0xff
	.zero		1


	//   ....[115]....
        /*0820*/ 	.word	0x00003da0
        /*0824*/ 	.word	0x00000003
        /*0828*/ 	.word	0x00000000
        /*082c*/ 	.short	0x0101
        /*082e*/ 	.byte	0xff
	.zero		1


	//   ....[116]....
        /*0830*/ 	.word	0x00003db0
        /*0834*/ 	.word	0x000000ff
        /*0838*/ 	.word	0x00000000
        /*083c*/ 	.short	0x010a
        /*083e*/ 	.byte	0x04
	.zero		1


	//   ....[117]....
        /*0840*/ 	.word	0x00003dd0
        /*0844*/ 	.word	0x000000ff
        /*0848*/ 	.word	0x000001f0
        /*084c*/ 	.short	0x010a
        /*084e*/ 	.byte	0x09
	.zero		1


	//   ....[118]....
        /*0850*/ 	.word	0x00003eb0
        /*0854*/ 	.word	0x000000ff
        /*0858*/ 	.word	0x00000000
        /*085c*/ 	.short	0x010a
        /*085e*/ 	.byte	0x07
	.zero		1


	//   ....[119]....
        /*0860*/ 	.word	0x00003fe0
        /*0864*/ 	.word	0x000000ff
        /*0868*/ 	.word	0x00000000
        /*086c*/ 	.short	0x010a
        /*086e*/ 	.byte	0x04
	.zero		1


	//   ....[120]....
        /*0870*/ 	.word	0x00004190
        /*0874*/ 	.word	0x000000ff
        /*0878*/ 	.word	0x00000000
        /*087c*/ 	.short	0x010a
        /*087e*/ 	.byte	0x05
	.zero		1


	//   ....[121]....
        /*0880*/ 	.word	0x00004220
        /*0884*/ 	.word	0x000000ff
        /*0888*/ 	.word	0x00000000
        /*088c*/ 	.short	0x010a
        /*088e*/ 	.byte	0x05
	.zero		1


	//   ....[122]....
        /*0890*/ 	.word	0x000042b0
        /*0894*/ 	.word	0x000000ff
        /*0898*/ 	.word	0x00000000
        /*089c*/ 	.short	0x010a
        /*089e*/ 	.byte	0x05
	.zero		1


	//   ....[123]....
        /*08a0*/ 	.word	0x00004340
        /*08a4*/ 	.word	0x000000ff
        /*08a8*/ 	.word	0x00000000
        /*08ac*/ 	.short	0x010a
        /*08ae*/ 	.byte	0x07
	.zero		1


	//   ....[124]....
        /*08b0*/ 	.word	0x000047a0
        /*08b4*/ 	.word	0x00000000
        /*08b8*/ 	.word	0x000001b0
        /*08bc*/ 	.short	0x010a
        /*08be*/ 	.byte	0xff
	.zero		1


	//   ....[125]....
        /*08c0*/ 	.word	0x00004860
        /*08c4*/ 	.word	0x00000000
        /*08c8*/ 	.word	0x00000000
        /*08cc*/ 	.short	0x0101
        /*08ce*/ 	.byte	0xff
	.zero		1


	//   ....[126]....
        /*08d0*/ 	.word	0x00004b80
        /*08d4*/ 	.word	0x000000ff
        /*08d8*/ 	.word	0x000001a8
        /*08dc*/ 	.short	0x010a
        /*08de*/ 	.byte	0x07
	.zero		1


	//   ....[127]....
        /*08e0*/ 	.word	0x00004d70
        /*08e4*/ 	.word	0x000000ff
        /*08e8*/ 	.word	0x00000190
        /*08ec*/ 	.short	0x010a
        /*08ee*/ 	.byte	0x07
	.zero		1


	//   ....[128]....
        /*08f0*/ 	.word	0x00004f40
        /*08f4*/ 	.word	0x000000ff
        /*08f8*/ 	.word	0x00000180
        /*08fc*/ 	.short	0x010b
        /*08fe*/ 	.byte	0x07
	.zero		1


	//   ....[129]....
        /*0900*/ 	.word	0x00004fb0
        /*0904*/ 	.word	0x000000ff
        /*0908*/ 	.word	0x00000000
        /*090c*/ 	.short	0x0101
        /*090e*/ 	.byte	0x08
	.zero		1


	//   ....[130]....
        /*0910*/ 	.word	0x00004fe0
        /*0914*/ 	.word	0x000000ff
        /*0918*/ 	.word	0x00000198
        /*091c*/ 	.short	0x010a
        /*091e*/ 	.byte	0x07
	.zero		1


	//   ....[131]....
        /*0920*/ 	.word	0x000051f0
        /*0924*/ 	.word	0x000000ff
        /*0928*/ 	.word	0x00000188
        /*092c*/ 	.short	0x010b
        /*092e*/ 	.byte	0x07
	.zero		1


	//   ....[132]....
        /*0930*/ 	.word	0x00005210
        /*0934*/ 	.word	0x000000ff
        /*0938*/ 	.word	0x00000000
        /*093c*/ 	.short	0x0101
        /*093e*/ 	.byte	0x0d
	.zero		1


	//   ....[133]....
        /*0940*/ 	.word	0x00005240
        /*0944*/ 	.word	0x000000ff
        /*0948*/ 	.word	0x00000190
        /*094c*/ 	.short	0x010a
        /*094e*/ 	.byte	0x07
	.zero		1


	//   ....[134]....
        /*0950*/ 	.word	0x00005280
        /*0954*/ 	.word	0x00000000
        /*0958*/ 	.word	0x00000198
        /*095c*/ 	.short	0x010a
        /*095e*/ 	.byte	0xff
	.zero		1


	//   ....[135]....
        /*0960*/ 	.word	0x000055c0
        /*0964*/ 	.word	0x00000000
        /*0968*/ 	.word	0x000001b0
        /*096c*/ 	.short	0x010a
        /*096e*/ 	.byte	0xff
	.zero		1


	//   ....[136]....
        /*0970*/ 	.word	0x000056d0
        /*0974*/ 	.word	0x00000000
        /*0978*/ 	.word	0x00000000
        /*097c*/ 	.short	0x0101
        /*097e*/ 	.byte	0xff
	.zero		1


	//   ....[137]....
        /*0980*/ 	.word	0x00006130
        /*0984*/ 	.word	0x00000003
        /*0988*/ 	.word	0x00000180
        /*098c*/ 	.short	0x010a
        /*098e*/ 	.byte	0xff
	.zero		1


	//   ....[138]....
        /*0990*/ 	.word	0x00006170
        /*0994*/ 	.word	0x00000074
        /*0998*/ 	.word	0x000001d0
        /*099c*/ 	.short	0x010a
        /*099e*/ 	.byte	0xff
	.zero		1


	//   ....[139]....
        /*09a0*/ 	.word	0x000062b0
        /*09a4*/ 	.word	0x00000003
        /*09a8*/ 	.word	0x00000180
        /*09ac*/ 	.short	0x010a
        /*09ae*/ 	.byte	0xff
	.zero		1


	//   ....[140]....
        /*09b0*/ 	.word	0x000063f0
        /*09b4*/ 	.word	0x00000000
        /*09b8*/ 	.word	0x00000000
        /*09bc*/ 	.short	0x0101
        /*09be*/ 	.byte	0xff
	.zero		1


	//   ....[141]....
        /*09c0*/ 	.word	0x00006470
        /*09c4*/ 	.word	0x00000074
        /*09c8*/ 	.word	0x000001d0
        /*09cc*/ 	.short	0x010a
        /*09ce*/ 	.byte	0xff
	.zero		1


	//   ....[142]....
        /*09d0*/ 	.word	0x00007800
        /*09d4*/ 	.word	0x0000007d
        /*09d8*/ 	.word	0x00000180
        /*09dc*/ 	.short	0x010a
        /*09de*/ 	.byte	0xff
	.zero		1


	//   ....[143]....
        /*09e0*/ 	.word	0x000078d0
        /*09e4*/ 	.word	0x0000007d
        /*09e8*/ 	.word	0x00000180
        /*09ec*/ 	.short	0x010a
        /*09ee*/ 	.byte	0xff
	.zero		1


	//   ....[144]....
        /*09f0*/ 	.word	0x00007a10
        /*09f4*/ 	.word	0x00000000
        /*09f8*/ 	.word	0x00000000
        /*09fc*/ 	.short	0x0101
        /*09fe*/ 	.byte	0xff
	.zero		1


	//   ....[145]....
        /*0a00*/ 	.word	0x00007e50
        /*0a04*/ 	.word	0x000000ff
        /*0a08*/ 	.word	0x00000000
        /*0a0c*/ 	.short	0x0101
        /*0a0e*/ 	.byte	0x05
	.zero		1


	//   ....[146]....
        /*0a10*/ 	.word	0x00008f90
        /*0a14*/ 	.word	0x00000003
        /*0a18*/ 	.word	0x00000220
        /*0a1c*/ 	.short	0x010a
        /*0a1e*/ 	.byte	0xff
	.zero		1


	//   ....[147]....
        /*0a20*/ 	.word	0x00008ff0
        /*0a24*/ 	.word	0x00000002
        /*0a28*/ 	.word	0x000000c0
        /*0a2c*/ 	.short	0x010a
        /*0a2e*/ 	.byte	0xff
	.zero		1


	//   ....[148]....
        /*0a30*/ 	.word	0x00009050
        /*0a34*/ 	.word	0x00000002
        /*0a38*/ 	.word	0x000000c0
        /*0a3c*/ 	.short	0x010a
        /*0a3e*/ 	.byte	0xff
	.zero		1


	//   ....[149]....
        /*0a40*/ 	.word	0x000090a0
        /*0a44*/ 	.word	0x00000002
        /*0a48*/ 	.word	0x000001b0
        /*0a4c*/ 	.short	0x010a
        /*0a4e*/ 	.byte	0xff
	.zero		1


	//   ....[150]....
        /*0a50*/ 	.word	0x00009100
        /*0a54*/ 	.word	0x00000000
        /*0a58*/ 	.word	0x00000000
        /*0a5c*/ 	.short	0x010a
        /*0a5e*/ 	.byte	0xff
	.zero		1


	//   ....[151]....
        /*0a60*/ 	.word	0x00009160
        /*0a64*/ 	.word	0x00000000
        /*0a68*/ 	.word	0x00000000
        /*0a6c*/ 	.short	0x010a
        /*0a6e*/ 	.byte	0xff
	.zero		1


	//   ....[152]....
        /*0a70*/ 	.word	0x000091c0
        /*0a74*/ 	.word	0x00000000
        /*0a78*/ 	.word	0x00000000
        /*0a7c*/ 	.short	0x010a
        /*0a7e*/ 	.byte	0xff
	.zero		1


	//   ....[153]....
        /*0a80*/ 	.word	0x00009220
        /*0a84*/ 	.word	0x00000000
        /*0a88*/ 	.word	0x00000000
        /*0a8c*/ 	.short	0x010a
        /*0a8e*/ 	.byte	0xff
	.zero		1


	//   ....[154]....
        /*0a90*/ 	.word	0x00009280
        /*0a94*/ 	.word	0x00000000
        /*0a98*/ 	.word	0x00000000
        /*0a9c*/ 	.short	0x010a
        /*0a9e*/ 	.byte	0xff
	.zero		1


	//   ....[155]....
        /*0aa0*/ 	.word	0x000092e0
        /*0aa4*/ 	.word	0x00000000
        /*0aa8*/ 	.word	0x00000000
        /*0aac*/ 	.short	0x010a
        /*0aae*/ 	.byte	0xff
	.zero		1


	//   ....[156]....
        /*0ab0*/ 	.word	0x00009340
        /*0ab4*/ 	.word	0x00000000
        /*0ab8*/ 	.word	0x00000000
        /*0abc*/ 	.short	0x010a
        /*0abe*/ 	.byte	0xff
	.zero		1


	//   ....[157]....
        /*0ac0*/ 	.word	0x000093a0
        /*0ac4*/ 	.word	0x00000000
        /*0ac8*/ 	.word	0x00000000
        /*0acc*/ 	.short	0x010a
        /*0ace*/ 	.byte	0xff
	.zero		1


	//   ....[158]....
        /*0ad0*/ 	.word	0x00009400
        /*0ad4*/ 	.word	0x00000000
        /*0ad8*/ 	.word	0x00000000
        /*0adc*/ 	.short	0x010a
        /*0ade*/ 	.byte	0xff
	.zero		1


	//   ....[159]....
        /*0ae0*/ 	.word	0x00009460
        /*0ae4*/ 	.word	0x00000000
        /*0ae8*/ 	.word	0x00000000
        /*0aec*/ 	.short	0x010a
        /*0aee*/ 	.byte	0xff
	.zero		1


	//   ....[160]....
        /*0af0*/ 	.word	0x000094c0
        /*0af4*/ 	.word	0x00000000
        /*0af8*/ 	.word	0x00000000
        /*0afc*/ 	.short	0x010a
        /*0afe*/ 	.byte	0xff
	.zero		1


	//   ....[161]....
        /*0b00*/ 	.word	0x00009520
        /*0b04*/ 	.word	0x00000000
        /*0b08*/ 	.word	0x00000000
        /*0b0c*/ 	.short	0x010a
        /*0b0e*/ 	.byte	0xff
	.zero		1


	//   ....[162]....
        /*0b10*/ 	.word	0x00009580
        /*0b14*/ 	.word	0x00000000
        /*0b18*/ 	.word	0x00000000
        /*0b1c*/ 	.short	0x010a
        /*0b1e*/ 	.byte	0xff
	.zero		1


	//   ....[163]....
        /*0b20*/ 	.word	0x000095e0
        /*0b24*/ 	.word	0x00000000
        /*0b28*/ 	.word	0x00000000
        /*0b2c*/ 	.short	0x010a
        /*0b2e*/ 	.byte	0xff
	.zero		1


	//   ....[164]....
        /*0b30*/ 	.word	0x00009640
        /*0b34*/ 	.word	0x00000000
        /*0b38*/ 	.word	0x00000000
        /*0b3c*/ 	.short	0x010a
        /*0b3e*/ 	.byte	0xff
	.zero		1


	//   ....[165]....
        /*0b40*/ 	.word	0x000096a0
        /*0b44*/ 	.word	0x00000000
        /*0b48*/ 	.word	0x00000000
        /*0b4c*/ 	.short	0x010a
        /*0b4e*/ 	.byte	0xff
	.zero		1


	//   ....[166]....
        /*0b50*/ 	.word	0x00009700
        /*0b54*/ 	.word	0x00000000
        /*0b58*/ 	.word	0x00000000
        /*0b5c*/ 	.short	0x010a
        /*0b5e*/ 	.byte	0xff
	.zero		1


	//   ....[167]....
        /*0b60*/ 	.word	0x00009760
        /*0b64*/ 	.word	0x00000000
        /*0b68*/ 	.word	0x00000000
        /*0b6c*/ 	.short	0x010a
        /*0b6e*/ 	.byte	0xff
	.zero		1


	//   ....[168]....
        /*0b70*/ 	.word	0x000097c0
        /*0b74*/ 	.word	0x00000000
        /*0b78*/ 	.word	0x00000000
        /*0b7c*/ 	.short	0x010a
        /*0b7e*/ 	.byte	0xff
	.zero		1


	//   ....[169]....
        /*0b80*/ 	.word	0x00009820
        /*0b84*/ 	.word	0x00000000
        /*0b88*/ 	.word	0x00000000
        /*0b8c*/ 	.short	0x010a
        /*0b8e*/ 	.byte	0xff
	.zero		1


	//   ....[170]....
        /*0b90*/ 	.word	0x00009880
        /*0b94*/ 	.word	0x00000000
        /*0b98*/ 	.word	0x00000000
        /*0b9c*/ 	.short	0x010a
        /*0b9e*/ 	.byte	0xff
	.zero		1


	//   ....[171]....
        /*0ba0*/ 	.word	0x000098e0
        /*0ba4*/ 	.word	0x00000000
        /*0ba8*/ 	.word	0x00000000
        /*0bac*/ 	.short	0x010a
        /*0bae*/ 	.byte	0xff
	.zero		1


	//   ....[172]....
        /*0bb0*/ 	.word	0x00009940
        /*0bb4*/ 	.word	0x00000000
        /*0bb8*/ 	.word	0x00000000
        /*0bbc*/ 	.short	0x010a
        /*0bbe*/ 	.byte	0xff
	.zero		1


	//   ....[173]....
        /*0bc0*/ 	.word	0x00009990
        /*0bc4*/ 	.word	0x00000000
        /*0bc8*/ 	.word	0x00000210
        /*0bcc*/ 	.short	0x010a
        /*0bce*/ 	.byte	0xff
	.zero		1


	//   ....[174]....
        /*0bd0*/ 	.word	0x000099f0
        /*0bd4*/ 	.word	0x00000000
        /*0bd8*/ 	.word	0x000001c0
        /*0bdc*/ 	.short	0x010a
        /*0bde*/ 	.byte	0xff
	.zero		1


	//   ....[175]....
        /*0be0*/ 	.word	0x00009a40
        /*0be4*/ 	.word	0x00000000
        /*0be8*/ 	.word	0x000001b0
        /*0bec*/ 	.short	0x010a
        /*0bee*/ 	.byte	0xff
	.zero		1


	//   ....[176]....
        /*0bf0*/ 	.word	0x00009aa0
        /*0bf4*/ 	.word	0x00000000
        /*0bf8*/ 	.word	0x000001c0
        /*0bfc*/ 	.short	0x010a
        /*0bfe*/ 	.byte	0xff
	.zero		1


	//   ....[177]....
        /*0c00*/ 	.word	0x00009af0
        /*0c04*/ 	.word	0x00000000
        /*0c08*/ 	.word	0x000001b0
        /*0c0c*/ 	.short	0x010a
        /*0c0e*/ 	.byte	0xff
	.zero		1


	//   ....[178]....
        /*0c10*/ 	.word	0x00009b50
        /*0c14*/ 	.word	0x00000003
        /*0c18*/ 	.word	0x000001f0
        /*0c1c*/ 	.short	0x010a
        /*0c1e*/ 	.byte	0xff
	.zero		1


	//   ....[179]....
        /*0c20*/ 	.word	0x00009bb0
        /*0c24*/ 	.word	0x00000000
        /*0c28*/ 	.word	0x00000000
        /*0c2c*/ 	.short	0x010a
        /*0c2e*/ 	.byte	0xff
	.zero		1


	//   ....[180]....
        /*0c30*/ 	.word	0x00009c10
        /*0c34*/ 	.word	0x00000000
        /*0c38*/ 	.word	0x00000000
        /*0c3c*/ 	.short	0x010a
        /*0c3e*/ 	.byte	0xff
	.zero		1


	//   ....[181]....
        /*0c40*/ 	.word	0x00009c70
        /*0c44*/ 	.word	0x00000000
        /*0c48*/ 	.word	0x00000000
        /*0c4c*/ 	.short	0x010a
        /*0c4e*/ 	.byte	0xff
	.zero		1


	//   ....[182]....
        /*0c50*/ 	.word	0x00009cd0
        /*0c54*/ 	.word	0x00000000
        /*0c58*/ 	.word	0x00000000
        /*0c5c*/ 	.short	0x010a
        /*0c5e*/ 	.byte	0xff
	.zero		1


	//   ....[183]....
        /*0c60*/ 	.word	0x00009d30
        /*0c64*/ 	.word	0x00000000
        /*0c68*/ 	.word	0x00000000
        /*0c6c*/ 	.short	0x010a
        /*0c6e*/ 	.byte	0xff
	.zero		1


	//   ....[184]....
        /*0c70*/ 	.word	0x00009d80
        /*0c74*/ 	.word	0x00000000
        /*0c78*/ 	.word	0x000001b0
        /*0c7c*/ 	.short	0x010a
        /*0c7e*/ 	.byte	0xff
	.zero		1


	//   ....[185]....
        /*0c80*/ 	.word	0x00009de0
        /*0c84*/ 	.word	0x00000000
        /*0c88*/ 	.word	0x000001a8
        /*0c8c*/ 	.short	0x010a
        /*0c8e*/ 	.byte	0xff
	.zero		1


	//   ....[186]....
        /*0c90*/ 	.word	0x00009e40
        /*0c94*/ 	.word	0x00000003
        /*0c98*/ 	.word	0x00000190
        /*0c9c*/ 	.short	0x010a
        /*0c9e*/ 	.byte	0xff
	.zero		1


	//   ....[187]....
        /*0ca0*/ 	.word	0x00009ea0
        /*0ca4*/ 	.word	0x00000003
        /*0ca8*/ 	.word	0x00000198
        /*0cac*/ 	.short	0x010a
        /*0cae*/ 	.byte	0xff
	.zero		1


	//   ....[188]....
        /*0cb0*/ 	.word	0x00009f00
        /*0cb4*/ 	.word	0x00000000
        /*0cb8*/ 	.word	0x00000190
        /*0cbc*/ 	.short	0x010a
        /*0cbe*/ 	.byte	0xff
	.zero		1


	//   ....[189]....
        /*0cc0*/ 	.word	0x00009f50
        /*0cc4*/ 	.word	0x00000000
        /*0cc8*/ 	.word	0x000001b0
        /*0ccc*/ 	.short	0x010a
        /*0cce*/ 	.byte	0xff
	.zero		1


	//   ....[190]....
        /*0cd0*/ 	.word	0x00009fa0
        /*0cd4*/ 	.word	0x00000003
        /*0cd8*/ 	.word	0x00000180
        /*0cdc*/ 	.short	0x010a
        /*0cde*/ 	.byte	0xff
	.zero		1


	//   ....[191]....
        /*0ce0*/ 	.word	0x00009ff0
        /*0ce4*/ 	.word	0x00000074
        /*0ce8*/ 	.word	0x000001d0
        /*0cec*/ 	.short	0x010a
        /*0cee*/ 	.byte	0xff
	.zero		1


	//   ....[192]....
        /*0cf0*/ 	.word	0x0000a040
        /*0cf4*/ 	.word	0x0000007d
        /*0cf8*/ 	.word	0x00000180
        /*0cfc*/ 	.short	0x010a
        /*0cfe*/ 	.byte	0xff
	.zero		1


	//----- nvinfo : EIATTR_NUM_MBARRIERS
	.align		4
.L_47:
        /*0d00*/ 	.byte	0x03, 0x38
        /*0d02*/ 	.short	0x0046


	//----- nvinfo : EIATTR_EXIT_INSTR_OFFSETS
	.align		4
        /*0d04*/ 	.byte	0x04, 0x1c
        /*0d06*/ 	.short	(.L_49 - .L_48)


	//   ....[0]....
.L_48:
        /*0d08*/ 	.word	0x000032a0


	//   ....[1]....
        /*0d0c*/ 	.word	0x00003790


	//   ....[2]....
        /*0d10*/ 	.word	0x000037f0


	//   ....[3]....
        /*0d14*/ 	.word	0x000045a0


	//   ....[4]....
        /*0d18*/ 	.word	0x000052b0


	//   ....[5]....
        /*0d1c*/ 	.word	0x000052f0


	//   ....[6]....
        /*0d20*/ 	.word	0x00008f80


	//----- nvinfo : EIATTR_MAX_THREADS
	.align		4
.L_49:
        /*0d24*/ 	.byte	0x04, 0x05
        /*0d26*/ 	.short	(.L_51 - .L_50)
.L_50:
        /*0d28*/ 	.word	0x00000100
        /*0d2c*/ 	.word	0x00000001
        /*0d30*/ 	.word	0x00000001


	//----- nvinfo : EIATTR_CRS_STACK_SIZE
	.align		4
.L_51:
        /*0d34*/ 	.byte	0x04, 0x1e
        /*0d36*/ 	.short	(.L_53 - .L_52)
.L_52:
        /*0d38*/ 	.word	0x00000000


	//----- nvinfo : EIATTR_CBANK_PARAM_SIZE
	.align		4
.L_53:
        /*0d3c*/ 	.byte	0x03, 0x19
        /*0d3e*/ 	.short	0x0800


	//----- nvinfo : EIATTR_PARAM_CBANK
	.align		4
        /*0d40*/ 	.byte	0x04, 0x0a
        /*0d42*/ 	.short	(.L_55 - .L_54)
	.align		4
.L_54:
        /*0d44*/ 	.word	index@(.nv.constant0._ZN7cutlass13device_kernelINS_4gemm6kernel13GemmUniversalIN4cute5tupleIJiiiiEEENS1_10collective13CollectiveMmaINS1_35MainloopSm100TmaUmmaWarpSpecializedILi24ELi2ELi4ENS5_IJNS4_1CILi1EEESB_SB_EEEEENS5_IJNSA_ILi128EEESE_NSA_ILi32EEEEEEaNS5_IJlSB_lEEEaSH_NS4_8TiledMMAINS4_8MMA_AtomIJNS4_15SM100_MMA_S8_SSIaaiLi128ELi128ELNS4_4UMMA5MajorE0ELSM_0ELNSL_8SaturateE0EEEEEENS4_6LayoutISC_NS5_IJNSA_ILi0EEESR_SR_EEEEENS5_IJNS4_10UnderscoreESU_SU_EEEEENS4_13SM90_TMA_LOADENS4_14ComposedLayoutINS4_7SwizzleILi1ELi4ELi3EEENS4_18smem_ptr_flag_bitsILi8EEENSQ_INS5_IJNSA_ILi8EEESF_EEENS5_IJSF_SB_EEEEEEEvNS4_8identityESX_S17_vS18_EENS_8epilogue10collective18CollectiveEpilogueINS1A_23Sm100TmaWarpSpecializedILi2ELi2ELi64ELb0ELb0EEEJSG_NS5_IJNSQ_ISE_SB_EENSQ_INSA_ILi64EEESB_EEEEEaSH_aSH_NS1A_6fusion15FusionCallbacksIS1E_NS1J_17LinearCombinationIaiaiLNS_15FloatRoundStyleE2EEESG_S1I_JEEENS4_5SM1004TMEM4LOAD26SM100_TMEM_LOAD_32dp32b64xESX_NSY_INSZ_ILi2ELi4ELi3EEES12_NSQ_INS5_IJS13_S1G_EEENS5_IJS1G_SB_EEEEEEENS4_39AutoVectorizingCopyWithAssumedAlignmentILi128EEENS4_14SM90_TMA_STOREES1X_S1Z_S1Z_EEEvvEEEEvNT_6ParamsE)
        /*0d48*/ 	.short	0x0380
        /*0d4a*/ 	.short	0x0800


	//----- nvinfo : EIATTR_SW_WAR
	.align		4
.L_55:
        /*0d4c*/ 	.byte	0x04, 0x36
        /*0d4e*/ 	.short	(.L_57 - .L_56)
.L_56:
        /*0d50*/ 	.word	0x00000008
.L_57:


//--------------------- .nv.callgraph             --------------------------
	.section	.nv.callgraph,"",@"SHT_CUDA_CALLGRAPH"
	.align	4
	.sectionentsize	8
	.align		4
        /*0000*/ 	.word	0x00000000
	.align		4
        /*0004*/ 	.word	0xffffffff
	.align		4
        /*0008*/ 	.word	index@(_ZN7cutlass13device_kernelINS_4gemm6kernel13GemmUniversalIN4cute5tupleIJiiiiEEENS1_10collective13CollectiveMmaINS1_35MainloopSm100TmaUmmaWarpSpecializedILi24ELi2ELi4ENS5_IJNS4_1CILi1EEESB_SB_EEEEENS5_IJNSA_ILi128EEESE_NSA_ILi32EEEEEEaNS5_IJlSB_lEEEaSH_NS4_8TiledMMAINS4_8MMA_AtomIJNS4_15SM100_MMA_S8_SSIaaiLi128ELi128ELNS4_4UMMA5MajorE0ELSM_0ELNSL_8SaturateE0EEEEEENS4_6LayoutISC_NS5_IJNSA_ILi0EEESR_SR_EEEEENS5_IJNS4_10UnderscoreESU_SU_EEEEENS4_13SM90_TMA_LOADENS4_14ComposedLayoutINS4_7SwizzleILi1ELi4ELi3EEENS4_18smem_ptr_flag_bitsILi8EEENSQ_INS5_IJNSA_ILi8EEESF_EEENS5_IJSF_SB_EEEEEEEvNS4_8identityESX_S17_vS18_EENS_8epilogue10collective18CollectiveEpilogueINS1A_23Sm100TmaWarpSpecializedILi2ELi2ELi64ELb0ELb0EEEJSG_NS5_IJNSQ_ISE_SB_EENSQ_INSA_ILi64EEESB_EEEEEaSH_aSH_NS1A_6fusion15FusionCallbacksIS1E_NS1J_17LinearCombinationIaiaiLNS_15FloatRoundStyleE2EEESG_S1I_JEEENS4_5SM1004TMEM4LOAD26SM100_TMEM_LOAD_32dp32b64xESX_NSY_INSZ_ILi2ELi4ELi3EEES12_NSQ_INS5_IJS13_S1G_EEENS5_IJS1G_SB_EEEEEEENS4_39AutoVectorizingCopyWithAssumedAlignmentILi128EEENS4_14SM90_TMA_STOREES1X_S1Z_S1Z_EEEvvEEEEvNT_6ParamsE)
	.align		4
        /*000c*/ 	.word	index@(__assertfail)
	.align		4
        /*0010*/ 	.word	0x00000000
	.align		4
        /*0014*/ 	.word	0xfffffffe
	.align		4
        /*0018*/ 	.word	0x00000000
	.align		4
        /*001c*/ 	.word	0xfffffffd
	.align		4
        /*0020*/ 	.word	0x00000000
	.align		4
        /*0024*/ 	.word	0xfffffffc


//--------------------- .nv.constant4             --------------------------
	.section	.nv.constant4,"a",@progbits
	.align	8
	.align		8
.nv.constant4:
        /*0000*/ 	.dword	__assertfail
	.align		8
        /*0008*/ 	.dword	__unnamed_1
	.align		8
        /*0010*/ 	.dword	__unnamed_2
	.align		8
        /*0018*/ 	.dword	_ZN40_INTERNAL_fc3d0cb9_4_k_cu_a439caa0_159934cuda3std3__45__cpo5beginE
	.align		8
        /*0020*/ 	.dword	_ZN40_INTERNAL_fc3d0cb9_4_k_cu_a439caa0_159934cuda3std3__45__cpo3endE
	.align		8
        /*0028*/ 	.dword	_ZN40_INTERNAL_fc3d0cb9_4_k_cu_a439caa0_159934cuda3std3__45__cpo6cbeginE
	.align		8
        /*0030*/ 	.dword	_ZN40_INTERNAL_fc3d0cb9_4_k_cu_a439caa0_159934cuda3std3__45__cpo4cendE
	.align		8
        /*0038*/ 	.dword	_ZN40_INTERNAL_fc3d0cb9_4_k_cu_a439caa0_159934cuda3std3__442_GLOBAL__N__fc3d0cb9_4_k_cu_a439caa0_159936ignoreE
	.align		8
        /*0040*/ 	.dword	_ZN40_INTERNAL_fc3d0cb9_4_k_cu_a439caa0_159934cuda3std3__419piecewise_constructE
	.align		8
        /*0048*/ 	.dword	_ZN40_INTERNAL_fc3d0cb9_4_k_cu_a439caa0_159934cuda3std3__48in_placeE
	.align		8
        /*0050*/ 	.dword	_ZN40_INTERNAL_fc3d0cb9_4_k_cu_a439caa0_159934cuda3std6ranges3__45__cpo4swapE
	.align		8
        /*0058*/ 	.dword	_ZN40_INTERNAL_fc3d0cb9_4_k_cu_a439caa0_159934cuda3std6ranges3__45__cpo9iter_moveE
	.align		8
        /*0060*/ 	.dword	_ZN40_INTERNAL_fc3d0cb9_4_k_cu_a439caa0_159934cute7productE
	.align		8
        /*0068*/ 	.dword	_ZN40_INTERNAL_fc3d0cb9_4_k_cu_a439caa0_159934cute1_E
	.align		8
        /*0070*/ 	.dword	$str$25
	.align		8
        /*0078*/ 	.dword	$str$26
	.align		8
        /*0080*/ 	.dword	$str$27
	.align		8
        /*0088*/ 	.dword	$str$28


//--------------------- .text._ZN7cutlass13device_kernelINS_4gemm6kernel13GemmUniversalIN4cute5tupleIJiiiiEEENS1_10collective13CollectiveMmaINS1_35MainloopSm100TmaUmmaWarpSpecializedILi24ELi2ELi4ENS5_IJNS4_1CILi1EEESB_SB_EEEEENS5_IJNSA_ILi128EEESE_NSA_ILi32EEEEEEaNS5_IJlSB_lEEEaSH_NS4_8TiledMMAINS4_8MMA_AtomIJNS4_15SM100_MMA_S8_SSIaaiLi128ELi128ELNS4_4UMMA5MajorE0ELSM_0ELNSL_8SaturateE0EEEEEENS4_6LayoutISC_NS5_IJNSA_ILi0EEESR_SR_EEEEENS5_IJNS4_10UnderscoreESU_SU_EEEEENS4_13SM90_TMA_LOADENS4_14ComposedLayoutINS4_7SwizzleILi1ELi4ELi3EEENS4_18smem_ptr_flag_bitsILi8EEENSQ_INS5_IJNSA_ILi8EEESF_EEENS5_IJSF_SB_EEEEEEEvNS4_8identityESX_S17_vS18_EENS_8epilogue10collective18CollectiveEpilogueINS1A_23Sm100TmaWarpSpecializedILi2ELi2ELi64ELb0ELb0EEEJSG_NS5_IJNSQ_ISE_SB_EENSQ_INSA_ILi64EEESB_EEEEEaSH_aSH_NS1A_6fusion15FusionCallbacksIS1E_NS1J_17LinearCombinationIaiaiLNS_15FloatRoundStyleE2EEESG_S1I_JEEENS4_5SM1004TMEM4LOAD26SM100_TMEM_LOAD_32dp32b64xESX_NSY_INSZ_ILi2ELi4ELi3EEES12_NSQ_INS5_IJS13_S1G_EEENS5_IJS1G_SB_EEEEEEENS4_39AutoVectorizingCopyWithAssumedAlignmentILi128EEENS4_14SM90_TMA_STOREES1X_S1Z_S1Z_EEEvvEEEEvNT_6ParamsE --------------------------
	.section	.text._ZN7cutlass13device_kernelINS_4gemm6kernel13GemmUniversalIN4cute5tupleIJiiiiEEENS1_10collective13CollectiveMmaINS1_35MainloopSm100TmaUmmaWarpSpecializedILi24ELi2ELi4ENS5_IJNS4_1CILi1EEESB_SB_EEEEENS5_IJNSA_ILi128EEESE_NSA_ILi32EEEEEEaNS5_IJlSB_lEEEaSH_NS4_8TiledMMAINS4_8MMA_AtomIJNS4_15SM100_MMA_S8_SSIaaiLi128ELi128ELNS4_4UMMA5MajorE0ELSM_0ELNSL_8SaturateE0EEEEEENS4_6LayoutISC_NS5_IJNSA_ILi0EEESR_SR_EEEEENS5_IJNS4_10UnderscoreESU_SU_EEEEENS4_13SM90_TMA_LOADENS4_14ComposedLayoutINS4_7SwizzleILi1ELi4ELi3EEENS4_18smem_ptr_flag_bitsILi8EEENSQ_INS5_IJNSA_ILi8EEESF_EEENS5_IJSF_SB_EEEEEEEvNS4_8identityESX_S17_vS18_EENS_8epilogue10collective18CollectiveEpilogueINS1A_23Sm100TmaWarpSpecializedILi2ELi2ELi64ELb0ELb0EEEJSG_NS5_IJNSQ_ISE_SB_EENSQ_INSA_ILi64EEESB_EEEEEaSH_aSH_NS1A_6fusion15FusionCallbacksIS1E_NS1J_17LinearCombinationIaiaiLNS_15FloatRoundStyleE2EEESG_S1I_JEEENS4_5SM1004TMEM4LOAD26SM100_TMEM_LOAD_32dp32b64xESX_NSY_INSZ_ILi2ELi4ELi3EEES12_NSQ_INS5_IJS13_S1G_EEENS5_IJS1G_SB_EEEEEEENS4_39AutoVectorizingCopyWithAssumedAlignmentILi128EEENS4_14SM90_TMA_STOREES1X_S1Z_S1Z_EEEvvEEEEvNT_6ParamsE,"ax",@progbits
	.align	128
.text._ZN7cutlass13device_kernelINS_4gemm6kernel13GemmUniversalIN4cute5tupleIJiiiiEEENS1_10collective13CollectiveMmaINS1_35MainloopSm100TmaUmmaWarpSpecializedILi24ELi2ELi4ENS5_IJNS4_1CILi1EEESB_SB_EEEEENS5_IJNSA_ILi128EEESE_NSA_ILi32EEEEEEaNS5_IJlSB_lEEEaSH_NS4_8TiledMMAINS4_8MMA_AtomIJNS4_15SM100_MMA_S8_SSIaaiLi128ELi128ELNS4_4UMMA5MajorE0ELSM_0ELNSL_8SaturateE0EEEEEENS4_6LayoutISC_NS5_IJNSA_ILi0EEESR_SR_EEEEENS5_IJNS4_10UnderscoreESU_SU_EEEEENS4_13SM90_TMA_LOADENS4_14ComposedLayoutINS4_7SwizzleILi1ELi4ELi3EEENS4_18smem_ptr_flag_bitsILi8EEENSQ_INS5_IJNSA_ILi8EEESF_EEENS5_IJSF_SB_EEEEEEEvNS4_8identityESX_S17_vS18_EENS_8epilogue10collective18CollectiveEpilogueINS1A_23Sm100TmaWarpSpecializedILi2ELi2ELi64ELb0ELb0EEEJSG_NS5_IJNSQ_ISE_SB_EENSQ_INSA_ILi64EEESB_EEEEEaSH_aSH_NS1A_6fusion15FusionCallbacksIS1E_NS1J_17LinearCombinationIaiaiLNS_15FloatRoundStyleE2EEESG_S1I_JEEENS4_5SM1004TMEM4LOAD26SM100_TMEM_LOAD_32dp32b64xESX_NSY_INSZ_ILi2ELi4ELi3EEES12_NSQ_INS5_IJS13_S1G_EEENS5_IJS1G_SB_EEEEEEENS4_39AutoVectorizingCopyWithAssumedAlignmentILi128EEENS4_14SM90_TMA_STOREES1X_S1Z_S1Z_EEEvvEEEEvNT_6ParamsE:
        .type           _ZN7cutlass13device_kernelINS_4gemm6kernel13GemmUniversalIN4cute5tupleIJiiiiEEENS1_10collective13CollectiveMmaINS1_35MainloopSm100TmaUmmaWarpSpecializedILi24ELi2ELi4ENS5_IJNS4_1CILi1EEESB_SB_EEEEENS5_IJNSA_ILi128EEESE_NSA_ILi32EEEEEEaNS5_IJlSB_lEEEaSH_NS4_8TiledMMAINS4_8MMA_AtomIJNS4_15SM100_MMA_S8_SSIaaiLi128ELi128ELNS4_4UMMA5MajorE0ELSM_0ELNSL_8SaturateE0EEEEEENS4_6LayoutISC_NS5_IJNSA_ILi0EEESR_SR_EEEEENS5_IJNS4_10UnderscoreESU_SU_EEEEENS4_13SM90_TMA_LOADENS4_14ComposedLayoutINS4_7SwizzleILi1ELi4ELi3EEENS4_18smem_ptr_flag_bitsILi8EEENSQ_INS5_IJNSA_ILi8EEESF_EEENS5_IJSF_SB_EEEEEEEvNS4_8identityESX_S17_vS18_EENS_8epilogue10collective18CollectiveEpilogueINS1A_23Sm100TmaWarpSpecializedILi2ELi2ELi64ELb0ELb0EEEJSG_NS5_IJNSQ_ISE_SB_EENSQ_INSA_ILi64EEESB_EEEEEaSH_aSH_NS1A_6fusion15FusionCallbacksIS1E_NS1J_17LinearCombinationIaiaiLNS_15FloatRoundStyleE2EEESG_S1I_JEEENS4_5SM1004TMEM4LOAD26SM100_TMEM_LOAD_32dp32b64xESX_NSY_INSZ_ILi2ELi4ELi3EEES12_NSQ_INS5_IJS13_S1G_EEENS5_IJS1G_SB_EEEEEEENS4_39AutoVectorizingCopyWithAssumedAlignmentILi128EEENS4_14SM90_TMA_STOREES1X_S1Z_S1Z_EEEvvEEEEvNT_6ParamsE,@function
        .size           _ZN7cutlass13device_kernelINS_4gemm6kernel13GemmUniversalIN4cute5tupleIJiiiiEEENS1_10collective13CollectiveMmaINS1_35MainloopSm100TmaUmmaWarpSpecializedILi24ELi2ELi4ENS5_IJNS4_1CILi1EEESB_SB_EEEEENS5_IJNSA_ILi128EEESE_NSA_ILi32EEEEEEaNS5_IJlSB_lEEEaSH_NS4_8TiledMMAINS4_8MMA_AtomIJNS4_15SM100_MMA_S8_SSIaaiLi128ELi128ELNS4_4UMMA5MajorE0ELSM_0ELNSL_8SaturateE0EEEEEENS4_6LayoutISC_NS5_IJNSA_ILi0EEESR_SR_EEEEENS5_IJNS4_10UnderscoreESU_SU_EEEEENS4_13SM90_TMA_LOADENS4_14ComposedLayoutINS4_7SwizzleILi1ELi4ELi3EEENS4_18smem_ptr_flag_bitsILi8EEENSQ_INS5_IJNSA_ILi8EEESF_EEENS5_IJSF_SB_EEEEEEEvNS4_8identityESX_S17_vS18_EENS_8epilogue10collective18CollectiveEpilogueINS1A_23Sm100TmaWarpSpecializedILi2ELi2ELi64ELb0ELb0EEEJSG_NS5_IJNSQ_ISE_SB_EENSQ_INSA_ILi64EEESB_EEEEEaSH_aSH_NS1A_6fusion15FusionCallbacksIS1E_NS1J_17LinearCombinationIaiaiLNS_15FloatRoundStyleE2EEESG_S1I_JEEENS4_5SM1004TMEM4LOAD26SM100_TMEM_LOAD_32dp32b64xESX_NSY_INSZ_ILi2ELi4ELi3EEES12_NSQ_INS5_IJS13_S1G_EEENS5_IJS1G_SB_EEEEEEENS4_39AutoVectorizingCopyWithAssumedAlignmentILi128EEENS4_14SM90_TMA_STOREES1X_S1Z_S1Z_EEEvvEEEEvNT_6ParamsE,(.L_x_203 - _ZN7cutlass13device_kernelINS_4gemm6kernel13GemmUniversalIN4cute5tupleIJiiiiEEENS1_10collective13CollectiveMmaINS1_35MainloopSm100TmaUmmaWarpSpecializedILi24ELi2ELi4ENS5_IJNS4_1CILi1EEESB_SB_EEEEENS5_IJNSA_ILi128EEESE_NSA_ILi32EEEEEEaNS5_IJlSB_lEEEaSH_NS4_8TiledMMAINS4_8MMA_AtomIJNS4_15SM100_MMA_S8_SSIaaiLi128ELi128ELNS4_4UMMA5MajorE0ELSM_0ELNSL_8SaturateE0EEEEEENS4_6LayoutISC_NS5_IJNSA_ILi0EEESR_SR_EEEEENS5_IJNS4_10UnderscoreESU_SU_EEEEENS4_13SM90_TMA_LOADENS4_14ComposedLayoutINS4_7SwizzleILi1ELi4ELi3EEENS4_18smem_ptr_flag_bitsILi8EEENSQ_INS5_IJNSA_ILi8EEESF_EEENS5_IJSF_SB_EEEEEEEvNS4_8identityESX_S17_vS18_EENS_8epilogue10collective18CollectiveEpilogueINS1A_23Sm100TmaWarpSpecializedILi2ELi2ELi64ELb0ELb0EEEJSG_NS5_IJNSQ_ISE_SB_EENSQ_INSA_ILi64EEESB_EEEEEaSH_aSH_NS1A_6fusion15FusionCallbacksIS1E_NS1J_17LinearCombinationIaiaiLNS_15FloatRoundStyleE2EEESG_S1I_JEEENS4_5SM1004TMEM4LOAD26SM100_TMEM_LOAD_32dp32b64xESX_NSY_INSZ_ILi2ELi4ELi3EEES12_NSQ_INS5_IJS13_S1G_EEENS5_IJS1G_SB_EEEEEEENS4_39AutoVectorizingCopyWithAssumedAlignmentILi128EEENS4_14SM90_TMA_STOREES1X_S1Z_S1Z_EEEvvEEEEvNT_6ParamsE)
        .other          _ZN7cutlass13device_kernelINS_4gemm6kernel13GemmUniversalIN4cute5tupleIJiiiiEEENS1_10collective13CollectiveMmaINS1_35MainloopSm100TmaUmmaWarpSpecializedILi24ELi2ELi4ENS5_IJNS4_1CILi1EEESB_SB_EEEEENS5_IJNSA_ILi128EEESE_NSA_ILi32EEEEEEaNS5_IJlSB_lEEEaSH_NS4_8TiledMMAINS4_8MMA_AtomIJNS4_15SM100_MMA_S8_SSIaaiLi128ELi128ELNS4_4UMMA5MajorE0ELSM_0ELNSL_8SaturateE0EEEEEENS4_6LayoutISC_NS5_IJNSA_ILi0EEESR_SR_EEEEENS5_IJNS4_10UnderscoreESU_SU_EEEEENS4_13SM90_TMA_LOADENS4_14ComposedLayoutINS4_7SwizzleILi1ELi4ELi3EEENS4_18smem_ptr_flag_bitsILi8EEENSQ_INS5_IJNSA_ILi8EEESF_EEENS5_IJSF_SB_EEEEEEEvNS4_8identityESX_S17_vS18_EENS_8epilogue10collective18CollectiveEpilogueINS1A_23Sm100TmaWarpSpecializedILi2ELi2ELi64ELb0ELb0EEEJSG_NS5_IJNSQ_ISE_SB_EENSQ_INSA_ILi64EEESB_EEEEEaSH_aSH_NS1A_6fusion15FusionCallbacksIS1E_NS1J_17LinearCombinationIaiaiLNS_15FloatRoundStyleE2EEESG_S1I_JEEENS4_5SM1004TMEM4LOAD26SM100_TMEM_LOAD_32dp32b64xESX_NSY_INSZ_ILi2ELi4ELi3EEES12_NSQ_INS5_IJS13_S1G_EEENS5_IJS1G_SB_EEEEEEENS4_39AutoVectorizingCopyWithAssumedAlignmentILi128EEENS4_14SM90_TMA_STOREES1X_S1Z_S1Z_EEEvvEEEEvNT_6ParamsE,@"STO_CUDA_ENTRY STV_DEFAULT"
_ZN7cutlass13device_kernelINS_4gemm6kernel13GemmUniversalIN4cute5tupleIJiiiiEEENS1_10collective13CollectiveMmaINS1_35MainloopSm100TmaUmmaWarpSpecializedILi24ELi2ELi4ENS5_IJNS4_1CILi1EEESB_SB_EEEEENS5_IJNSA_ILi128EEESE_NSA_ILi32EEEEEEaNS5_IJlSB_lEEEaSH_NS4_8TiledMMAINS4_8MMA_AtomIJNS4_15SM100_MMA_S8_SSIaaiLi128ELi128ELNS4_4UMMA5MajorE0ELSM_0ELNSL_8SaturateE0EEEEEENS4_6LayoutISC_NS5_IJNSA_ILi0EEESR_SR_EEEEENS5_IJNS4_10UnderscoreESU_SU_EEEEENS4_13SM90_TMA_LOADENS4_14ComposedLayoutINS4_7SwizzleILi1ELi4ELi3EEENS4_18smem_ptr_flag_bitsILi8EEENSQ_INS5_IJNSA_ILi8EEESF_EEENS5_IJSF_SB_EEEEEEEvNS4_8identityESX_S17_vS18_EENS_8epilogue10collective18CollectiveEpilogueINS1A_23Sm100TmaWarpSpecializedILi2ELi2ELi64ELb0ELb0EEEJSG_NS5_IJNSQ_ISE_SB_EENSQ_INSA_ILi64EEESB_EEEEEaSH_aSH_NS1A_6fusion15FusionCallbacksIS1E_NS1J_17LinearCombinationIaiaiLNS_15FloatRoundStyleE2EEESG_S1I_JEEENS4_5SM1004TMEM4LOAD26SM100_TMEM_LOAD_32dp32b64xESX_NSY_INSZ_ILi2ELi4ELi3EEES12_NSQ_INS5_IJS13_S1G_EEENS5_IJS1G_SB_EEEEEEENS4_39AutoVectorizingCopyWithAssumedAlignmentILi128EEENS4_14SM90_TMA_STOREES1X_S1Z_S1Z_EEEvvEEEEvNT_6ParamsE:
[----:B------:R-:W1:Y:S01]  /*0000*/  LDC R1, c[0x0][0x37c] ;  /* 0x0000df00ff017b82 */ /* 0x000e620000000800 */
[----:B------:R-:W2:Y:S01]  /*0010*/  S2R R167, SR_TID.X ;  /* 0x0000000000a77919 */ /* 0x000ea20000002100 */
[----:B------:R-:W3:Y:S01]  /*0020*/  LDCU.64 UR4, c[0x0][0x890] ;  /* 0x00011200ff0477ac */ /* 0x000ee20008000a00 */
[----:B------:R-:W-:Y:S02]  /*0030*/  PRMT R151, RZ, 0x7610, R151 ;  /* 0x00007610ff977816 */ /* 0x000fe40000000097 */
[----:B------:R-:W-:Y:S01]  /*0040*/  ELECT P5, URZ, PT ;  /* 0x0000000000ff782f */ /* 0x000fe200038a0000 */
[----:B------:R-:W4:Y:S01]  /*0050*/  LDCU.64 UR46, c[0x0][0x358] ;  /* 0x00006b00ff2e77ac */ /* 0x000f220008000a00 */
[----:B---3--:R-:W-:-:S04]  /*0060*/  UISETP.NE.U32.AND UP0, UPT, UR4, URZ, UPT ;  /* 0x000000ff0400728c */ /* 0x008fc8000bf05070 */
[----:B------:R-:W-:Y:S01]  /*0070*/  UISETP.NE.AND.EX UP0, UPT, UR5, URZ, UPT, UP0 ;  /* 0x000000ff0500728c */ /* 0x000fe2000bf05300 */
[----:B--2---:R-:W-:-:S05]  /*0080*/  SHF.R.U32.HI R154, RZ, 0x5, R167 ;  /* 0x00000005ff9a7819 */ /* 0x004fca00000116a7 */
[----:B------:R-:W2:Y:S02]  /*0090*/  SHFL.IDX PT, R0, R154, RZ, 0x1f ;  /* 0x00001fff9a007589 */ /* 0x000ea400000e0000 */
[----:B--2---:R-:W-:Y:S01]  /*00a0*/  R2UR UR8, R0 ;  /* 0x00000000000872ca */ /* 0x004fe200000e0000 */
[----:B-1--4-:R-:W-:-:S14]  /*00b0*/  BRA.U UP0, `(.L_x_0) ;  /* 0x00000001002c7547 */ /* 0x012fdc000b800000 */
[----:B------:R-:W1:Y:S02]  /*00c0*/  LDCU.64 UR6, c[0x0][0x888] ;  /* 0x00011100ff0677ac */ /* 0x000e640008000a00 */
[----:B-1----:R-:W-:-:S04]  /*00d0*/  UISETP.NE.U32.AND UP0, UPT, UR6, URZ, UPT ;  /* 0x000000ff0600728c */ /* 0x002fc8000bf05070 */
[----:B------:R-:W-:-:S09]  /*00e0*/  UISETP.NE.AND.EX UP0, UPT, UR7, URZ, UPT, UP0 ;  /* 0x000000ff0700728c */ /* 0x000fd2000bf05300 */
[----:B------:R-:W-:Y:S05]  /*00f0*/  BRA.U !UP0, `(.L_x_1) ;  /* 0x0000000108107547 */ /* 0x000fea000b800000 */
[----:B------:R-:W1:Y:S02]  /*0100*/  LDC.64 R82, c[0x0][0x888] ;  /* 0x00022200ff527b82 */ /* 0x000e640000000a00 */
[----:B-1----:R1:W5:Y:S01]  /*0110*/  LDG.E R82, desc[UR46][R82.64] ;  /* 0x0000002e52527981 */ /* 0x002362000c1e1900 */
[----:B------:R-:W-:Y:S01]  /*0120*/  HFMA2 R151, -RZ, RZ, 0, 5.9604644775390625e-08 ;  /* 0x00000001ff977431 */ /* 0x000fe200000001ff */
[----:B------:R-:W-:Y:S05]  /*0130*/  BRA `(.L_x_0) ;  /* 0x00000000000c7947 */ /* 0x000fea0003800000 */
.L_x_1:
[----:B------:R-:W1:Y:S01]  /*0140*/  LDCU UR6, c[0x0][0x880] ;  /* 0x00011000ff0677ac */ /* 0x000e620008000800 */
[----:B------:R-:W-:Y:S01]  /*0150*/  HFMA2 R151, -RZ, RZ, 0, 5.9604644775390625e-08 ;  /* 0x00000001ff977431 */ /* 0x000fe200000001ff */
[----:B-1----:R-:W-:-:S07]  /*0160*/  MOV R82, UR6 ;  /* 0x0000000600527c02 */ /* 0x002fce0008000f00 */
.L_x_0:
[----:B------:R-:W2:Y:S02]  /*0170*/  LDCU.64 UR6, c[0x0][0x8b0] ;  /* 0x00011600ff0677ac */ /* 0x000ea40008000a00 */
[----:B--2---:R-:W-:-:S04]  /*0180*/  UISETP.NE.U32.AND UP0, UPT, UR6, URZ, UPT ;  /* 0x000000ff0600728c */ /* 0x004fc8000bf05070 */
[----:B------:R-:W-:-:S09]  /*0190*/  UISETP.NE.AND.EX UP0, UPT, UR7, URZ, UPT, UP0 ;  /* 0x000000ff0700728c */ /* 0x000fd2000bf05300 */
[----:B------:R-:W-:Y:S05]  /*01a0*/  BRA.U UP0, `(.L_x_2) ;  /* 0x0000000100247547 */ /* 0x000fea000b800000 */
[----:B------:R-:W2:Y:S02]  /*01b0*/  LDCU.64 UR6, c[0x0][0x8a8] ;  /* 0x00011500ff0677ac */ /* 0x000ea40008000a00 */
[----:B--2---:R-:W-:-:S04]  /*01c0*/  UISETP.NE.U32.AND UP0, UPT, UR6, URZ, UPT ;  /* 0x000000ff0600728c */ /* 0x004fc8000bf05070 */
[----:B------:R-:W-:-:S09]  /*01d0*/  UISETP.NE.AND.EX UP0, UPT, UR7, URZ, UPT, UP0 ;  /* 0x000000ff0700728c */ /* 0x000fd2000bf05300 */
[----:B------:R-:W-:Y:S05]  /*01e0*/  BRA.U !UP0, `(.L_x_3) ;  /* 0x00000001080c7547 */ /* 0x000fea000b800000 */
[----:B------:R-:W2:Y:S02]  /*01f0*/  LDC.64 R78, c[0x0][0x8a8] ;  /* 0x00022a00ff4e7b82 */ /* 0x000ea40000000a00 */
[----:B--2---:R2:W5:Y:S01]  /*0200*/  LDG.E R78, desc[UR46][R78.64] ;  /* 0x0000002e4e4e7981 */ /* 0x004562000c1e1900 */
[----:B------:R-:W-:Y:S05]  /*0210*/  BRA `(.L_x_2) ;  /* 0x0000000000087947 */ /* 0x000fea0003800000 */
.L_x_3:
[----:B------:R-:W2:Y:S02]  /*0220*/  LDCU UR6, c[0x0][0x8a0] ;  /* 0x00011400ff0677ac */ /* 0x000ea40008000800 */
[----:B--2---:R-:W-:Y:S02]  /*0230*/  MOV R78, UR6 ;  /* 0x00000006004e7c02 */ /* 0x004fe40008000f00 */
.L_x_2:
[----:B------:R-:W-:Y:S01]  /*0240*/  IMAD.U32 R0, RZ, RZ, UR8 ;  /* 0x00000008ff007e24 */ /* 0x000fe2000f8e00ff */
[----:B------:R-:W-:Y:S04]  /*0250*/  BSSY.RECONVERGENT B0, `(.L_x_4) ;  /* 0x000000c000007945 */ /* 0x000fe80003800200 */
[C---:B------:R-:W-:Y:S02]  /*0260*/  ISETP.NE.OR P1, PT, R0.reuse, 0x1, !P5 ;  /* 0x000000010000780c */ /* 0x040fe40006f25670 */
[----:B------:R-:W-:-:S11]  /*0270*/  ISETP.NE.OR P0, PT, R0, 0x3, !P5 ;  /* 0x000000030000780c */ /* 0x000fd60006f05670 */
[----:B------:R-:W-:Y:S05]  /*0280*/  @P1 BRA `(.L_x_5) ;  /* 0x0000000000201947 */ /* 0x000fea0003800000 */
[----:B------:R-:W3:Y:S02]  /*0290*/  LDCU.64 UR6, c[0x0][0x348] ;  /* 0x00006900ff0677ac */ /* 0x000ee40008000a00 */
[----:B---3--:R-:W-:Y:S02]  /*02a0*/  UIADD3 UR10, UP1, UPT, UR6, 0x80, URZ ;  /* 0x00000080060a7890 */ /* 0x008fe4000ff3e0ff */
[----:B------:R-:W-:Y:S02]  /*02b0*/  UIADD3 UR6, UP0, UPT, UR6, 0x180, URZ ;  /* 0x0000018006067890 */ /* 0x000fe4000ff1e0ff */
[----:B------:R-:W-:Y:S02]  /*02c0*/  UIADD3.X UR11, UPT, UPT, URZ, UR7, URZ, UP1, !UPT ;  /* 0x00000007ff0b7290 */ /* 0x000fe40008ffe4ff */
[----:B------:R-:W-:-:S07]  /*02d0*/  UIADD3.X UR7, UPT, UPT, URZ, UR7, URZ, UP0, !UPT ;  /* 0x00000007ff077290 */ /* 0x000fce00087fe4ff */
[----:B------:R3:W-:Y:S02]  /*02e0*/  UTMACCTL.PF [UR10] ;  /* 0x000000000a0079b9 */ /* 0x0007e40008040000 */
[----:B------:R3:W-:Y:S02]  /*02f0*/  UTMACCTL.PF [UR6] ;  /* 0x00000000060079b9 */ /* 0x0007e40008040000 */
[----:B---3--:R-:W-:Y:S01]  /*0300*/  NOP ;  /* 0x0000000000007918 */ /* 0x008fe20000000000 */
.L_x_5:
[----:B------:R-:W-:Y:S05]  /*0310*/  BSYNC.RECONVERGENT B0 ;  /* 0x0000000000007941 */ /* 0x000fea0003800200 */
.L_x_4:
[----:B------:R-:W-:Y:S04]  /*0320*/  BSSY.RECONVERGENT B0, `(.L_x_6) ;  /* 0x000000a000007945 */ /* 0x000fe80003800200 */
        /* <DEDUP_REMOVED lines=9> */
.L_x_7:
[----:B------:R-:W-:Y:S05]  /*03c0*/  BSYNC.RECONVERGENT B0 ;  /* 0x0000000000007941 */ /* 0x000fea0003800200 */
.L_x_6:
[----:B------:R-:W3:Y:S01]  /*03d0*/  LDCU.64 UR6, c[0x0][0x888] ;  /* 0x00011100ff0677ac */ /* 0x000ee20008000a00 */
[----:B------:R-:W-:Y:S02]  /*03e0*/  UISETP.EQ.U32.AND UP1, UPT, UR4, URZ, UPT ;  /* 0x000000ff0400728c */ /* 0x000fe4000bf22070 */
[----:B------:R-:W-:Y:S02]  /*03f0*/  UPLOP3.LUT UP2, UPT, UPT, UPT, UPT, 0x80, 0x8 ;  /* 0x000000000008789c */ /* 0x000fe40003f4f070 */
[----:B---3--:R-:W-:-:S04]  /*0400*/  UISETP.NE.U32.AND UP0, UPT, UR6, URZ, UPT ;  /* 0x000000ff0600728c */ /* 0x008fc8000bf05070 */
[----:B------:R-:W-:-:S04]  /*0410*/  UISETP.NE.AND.EX UP0, UPT, UR7, URZ, UPT, UP0 ;  /* 0x000000ff0700728c */ /* 0x000fc8000bf05300 */
[----:B------:R-:W-:-:S04]  /*0420*/  UISETP.EQ.OR.EX UP3, UPT, UR5, URZ, !UP0, UP1 ;  /* 0x000000ff0500728c */ /* 0x000fc8000c762710 */
[----:B------:R-:W-:-:S05]  /*0430*/  UP2UR UR50, UPR, URZ, 0x8 ;  /* 0x00000008ff327883 */ /* 0x000fca0008000000 */
[----:B------:R-:W-:Y:S07]  /*0440*/  BRA.U !UP3, `(.L_x_8) ;  /* 0x000000010b207547 */ /* 0x000fee000b800000 */
[----:B-----5:R-:W-:Y:S01]  /*0450*/  R2UR UR6, R82 ;  /* 0x00000000520672ca */ /* 0x020fe200000e0000 */
[----:B------:R-:W-:Y:S02]  /*0460*/  UISETP.NE.U32.AND UP2, UPT, UR4, URZ, UPT ;  /* 0x000000ff0400728c */ /* 0x000fe4000bf45070 */
[----:B------:R-:W-:Y:S02]  /*0470*/  USEL UR4, URZ, 0xffffffff, UP0 ;  /* 0xffffffffff047887 */ /* 0x000fe40008000000 */
[----:B------:R-:W-:-:S08]  /*0480*/  UISETP.NE.AND.EX UP2, UPT, UR5, URZ, UPT, UP2 ;  /* 0x000000ff0500728c */ /* 0x000fd0000bf45320 */
[----:B------:R-:W-:-:S04]  /*0490*/  UISETP.NE.AND UP1, UPT, UR6, URZ, UPT ;  /* 0x000000ff0600728c */ /* 0x000fc8000bf25270 */
[----:B------:R-:W-:-:S04]  /*04a0*/  @!UP2 USEL UR4, URZ, 0xffffffff, UP1 ;  /* 0xffffffffff04a887 */ /* 0x000fc80008800000 */
[----:B------:R-:W-:-:S04]  /*04b0*/  ULOP3.LUT UR4, UR4, 0x1, URZ, 0xc0, !UPT ;  /* 0x0000000104047892 */ /* 0x000fc8000f8ec0ff */
[----:B------:R-:W-:-:S11]  /*04c0*/  UISETP.NE.U32.AND UP2, UPT, UR4, 0x1, UPT ;  /* 0x000000010400788c */ /* 0x000fd6000bf45070 */
.L_x_8:
[----:B------:R-:W3:Y:S01]  /*04d0*/  SHFL.IDX PT, R2, R154, RZ, 0x1f ;  /* 0x00001fff9a027589 */ /* 0x000ee200000e0000 */
[----:B------:R-:W-:-:S04]  /*04e0*/  UISETP.NE.AND UP1, UPT, UR8, 0x2, UPT ;  /* 0x000000020800788c */ /* 0x000fc8000bf25270 */
[----:B------:R-:W-:Y:S01]  /*04f0*/  USEL UR6, URZ, 0x1, UP1 ;  /* 0x00000001ff067887 */ /* 0x000fe20008800000 */
[----:B---3--:R-:W-:-:S13]  /*0500*/  ISETP.NE.AND P0, PT, R2, RZ, PT ;  /* 0x000000ff0200720c */ /* 0x008fda0003f05270 */
[----:B------:R-:W-:Y:S05]  /*0510*/  @P0 BRA `(.L_x_9) ;  /* 0x0000000000f40947 */ /* 0x000fea0003800000 */
[----:B------:R-:W-:Y:S01]  /*0520*/  ELECT P0, URZ, PT ;  /* 0x0000000000ff782f */ /* 0x000fe20003800000 */
[----:B------:R-:W-:-:S12]  /*0530*/  BSSY.RECONVERGENT B0, `(.L_x_9) ;  /* 0x000003b000007945 */ /* 0x000fd80003800200 */
[----:B------:R-:W-:Y:S05]  /*0540*/  @!P0 BRA `(.L_x_10) ;  /* 0x0000000000e48947 */ /* 0x000fea0003800000 */
[----:B------:R-:W3:Y:S01]  /*0550*/  S2UR UR5, SR_CgaCtaId ;  /* 0x00000000000579c3 */ /* 0x000ee20000008800 */
[----:B------:R-:W-:Y:S01]  /*0560*/  UMOV UR7, 0x400 ;  /* 0x0000040000077882 */ /* 0x000fe20000000000 */
[----:B------:R-:W-:Y:S02]  /*0570*/  UMOV UR4, 0x1 ;  /* 0x0000000100047882 */ /* 0x000fe40000000000 */
[----:B------:R-:W-:-:S04]  /*0580*/  UIADD3 UR10, UPT, UPT, -UR4, 0x100000, URZ ;  /* 0x00100000040a7890 */ /* 0x000fc8000fffe1ff */
[----:B------:R-:W-:Y:S02]  /*0590*/  USHF.L.U32 UR11, UR10, 0xb, URZ ;  /* 0x0000000b0a0b7899 */ /* 0x000fe400080006ff */
[----:B------:R-:W-:Y:S02]  /*05a0*/  USHF.L.U32 UR10, UR10, 0x1, URZ ;  /* 0x000000010a0a7899 */ /* 0x000fe400080006ff */
[----:B---3--:R-:W-:Y:S01]  /*05b0*/  ULEA UR5, UR5, UR7, 0x18 ;  /* 0x0000000705057291 */ /* 0x008fe2000f8ec0ff */
[----:B------:R-:W3:Y:S11]  /*05c0*/  FENCE.VIEW.ASYNC.S ;  /* 0x00000000000073c6 */ /* 0x000ef60000000000 */
[----:B---3--:R3:W4:Y:S01]  /*05d0*/  SYNCS.EXCH.64 URZ, [UR5], UR10 ;  /* 0x0000000a05ff75b2 */ /* 0x0087220008000100 */
[----:B------:R3:W1:Y:S01]  /*05e0*/  SYNCS.EXCH.64 URZ, [UR5+0xc0], UR10 ;  /* 0x0000c00a05ff75b2 */ /* 0x0006620008000100 */
        /* <DEDUP_REMOVED lines=45> */
[----:B------:R3:W1:Y:S02]  /*08c0*/  SYNCS.EXCH.64 URZ, [UR5+0x178], UR10 ;  /* 0x0001780a05ff75b2 */ /* 0x0006640008000100 */
[----:B---34-:R-:W-:Y:S01]  /*08d0*/  NOP ;  /* 0x0000000000007918 */ /* 0x018fe20000000000 */
.L_x_10:
[----:B------:R-:W-:Y:S05]  /*08e0*/  BSYNC.RECONVERGENT B0 ;  /* 0x0000000000007941 */ /* 0x000fea0003800200 */
.L_x_9:
[----:B------:R-:W3:Y:S01]  /*08f0*/  SHFL.IDX PT, R2, R154, RZ, 0x1f ;  /* 0x00001fff9a027589 */ /* 0x000ee200000e0000 */
[----:B------:R-:W-:Y:S01]  /*0900*/  NOP ;  /* 0x0000000000007918 */ /* 0x000fe20000000000 */
[----:B---3--:R-:W-:-:S13]  /*0910*/  ISETP.NE.AND P0, PT, R2, 0x1, PT ;  /* 0x000000010200780c */ /* 0x008fda0003f05270 */
[----:B------:R-:W-:Y:S05]  /*0920*/  @P0 BRA `(.L_x_11) ;  /* 0x0000000000480947 */ /* 0x000fea0003800000 */
[----:B------:R-:W3:Y:S01]  /*0930*/  S2UR UR7, SR_CgaCtaId ;  /* 0x00000000000779c3 */ /* 0x000ee20000008800 */
[----:B------:R-:W-:Y:S01]  /*0940*/  UMOV UR9, 0x400 ;  /* 0x0000040000097882 */ /* 0x000fe20000000000 */
[----:B------:R-:W-:Y:S01]  /*0950*/  UMOV UR5, 0x20 ;  /* 0x0000002000057882 */ /* 0x000fe20000000000 */
[----:B------:R-:W-:Y:S01]  /*0960*/  UMOV UR4, 0x80 ;  /* 0x0000008000047882 */ /* 0x000fe20000000000 */
[----:B------:R-:W-:-:S04]  /*0970*/  UIADD3 UR10, UPT, UPT, -UR5, 0x100000, URZ ;  /* 0x00100000050a7890 */ /* 0x000fc8000fffe1ff */
[----:B------:R-:W-:Y:S02]  /*0980*/  USHF.L.U32 UR11, UR10, 0xb, URZ ;  /* 0x0000000b0a0b7899 */ /* 0x000fe400080006ff */
[----:B------:R-:W-:Y:S02]  /*0990*/  USHF.L.U32 UR10, UR10, 0x1, URZ ;  /* 0x000000010a0a7899 */ /* 0x000fe400080006ff */
[----:B------:R-:W-:-:S04]  /*09a0*/  UIADD3 UR4, UPT, UPT, -UR4, 0x100000, URZ ;  /* 0x0010000004047890 */ /* 0x000fc8000fffe1ff */
[----:B------:R-:W-:Y:S02]  /*09b0*/  USHF.L.U32 UR5, UR4, 0xb, URZ ;  /* 0x0000000b04057899 */ /* 0x000fe400080006ff */
[----:B------:R-:W-:Y:S01]  /*09c0*/  USHF.L.U32 UR4, UR4, 0x1, URZ ;  /* 0x0000000104047899 */ /* 0x000fe200080006ff */
[----:B------:R-:W-:Y:S01]  /*09d0*/  ELECT P0, URZ, PT ;  /* 0x0000000000ff782f */ /* 0x000fe20003800000 */
[----:B---3--:R-:W-:Y:S01]  /*09e0*/  ULEA UR7, UR7, UR9, 0x18 ;  /* 0x0000000907077291 */ /* 0x008fe2000f8ec0ff */
[----:B------:R-:W3:Y:S11]  /*09f0*/  FENCE.VIEW.ASYNC.S ;  /* 0x00000000000073c6 */ /* 0x000ef60000000000 */
[----:B---3--:R3:W4:Y:S01]  /*0a00*/  SYNCS.EXCH.64 URZ, [UR7+0x180], UR10 ;  /* 0x0001800a07ff75b2 */ /* 0x0087220008000100 */
[----:B------:R3:W1:Y:S01]  /*0a10*/  SYNCS.EXCH.64 URZ, [UR7+0x190], UR4 ;  /* 0x0001900407ff75b2 */ /* 0x0006620008000100 */
[----:B------:R3:W1:Y:S01]  /*0a20*/  SYNCS.EXCH.64 URZ, [UR7+0x188], UR10 ;  /* 0x0001880a07ff75b2 */ /* 0x0006620008000100 */
[----:B------:R3:W1:Y:S01]  /*0a30*/  SYNCS.EXCH.64 URZ, [UR7+0x198], UR4 ;  /* 0x0001980407ff75b2 */ /* 0x0006620008000100 */
[----:B------:R-:W-:Y:S01]  /*0a40*/  NOP ;  /* 0x0000000000007918 */ /* 0x000fe20000000000 */
.L_x_11:
[----:B------:R-:W2:Y:S01]  /*0a50*/  SHFL.IDX PT, R2, R154, RZ, 0x1f ;  /* 0x00001fff9a027589 */ /* 0x000ea200000e0000 */
[----:B------:R-:W-:Y:S01]  /*0a60*/  NOP ;  /* 0x0000000000007918 */ /* 0x000fe20000000000 */
[----:B--2---:R-:W-:-:S13]  /*0a70*/  ISETP.NE.AND P0, PT, R2, 0x3, PT ;  /* 0x000000030200780c */ /* 0x004fda0003f05270 */
[----:B------:R-:W-:Y:S05]  /*0a80*/  @P0 BRA `(.L_x_12) ;  /* 0x0000000000300947 */ /* 0x000fea0003800000 */
[----:B---3--:R-:W2:Y:S01]  /*0a90*/  S2UR UR5, SR_CgaCtaId ;  /* 0x00000000000579c3 */ /* 0x008ea20000008800 */
[----:B------:R-:W-:Y:S01]  /*0aa0*/  UMOV UR7, 0x400 ;  /* 0x0000040000077882 */ /* 0x000fe20000000000 */
[----:B------:R-:W-:Y:S01]  /*0ab0*/  UMOV UR4, 0x20 ;  /* 0x0000002000047882 */ /* 0x000fe20000000000 */
[----:B------:R-:W-:Y:S01]  /*0ac0*/  ELECT P0, URZ, PT ;  /* 0x0000000000ff782f */ /* 0x000fe20003800000 */
[----:B------:R-:W-:-:S04]  /*0ad0*/  UIADD3 UR10, UPT, UPT, -UR4, 0x100000, URZ ;  /* 0x00100000040a7890 */ /* 0x000fc8000fffe1ff */
[----:B------:R-:W-:Y:S02]  /*0ae0*/  USHF.L.U32 UR11, UR10, 0xb, URZ ;  /* 0x0000000b0a0b7899 */ /* 0x000fe400080006ff */
[----:B------:R-:W-:Y:S02]  /*0af0*/  USHF.L.U32 UR10, UR10, 0x1, URZ ;  /* 0x000000010a0a7899 */ /* 0x000fe400080006ff */
[----:B--2---:R-:W-:Y:S01]  /*0b00*/  ULEA UR5, UR5, UR7, 0x18 ;  /* 0x0000000705057291 */ /* 0x004fe2000f8ec0ff */
[----:B------:R-:W2:Y:S11]  /*0b10*/  FENCE.VIEW.ASYNC.S ;  /* 0x00000000000073c6 */ /* 0x000eb60000000000 */
[----:B--2---:R2:W3:Y:S01]  /*0b20*/  SYNCS.EXCH.64 URZ, [UR5+0x1a0], UR10 ;  /* 0x0001a00a05ff75b2 */ /* 0x0044e20008000100 */
[----:B------:R2:W1:Y:S01]  /*0b30*/  SYNCS.EXCH.64 URZ, [UR5+0x1a8], UR10 ;  /* 0x0001a80a05ff75b2 */ /* 0x0004620008000100 */
[----:B------:R-:W-:Y:S01]  /*0b40*/  NOP ;  /* 0x0000000000007918 */ /* 0x000fe20000000000 */
.L_x_12:
[----:B------:R-:W4:Y:S01]  /*0b50*/  SHFL.IDX PT, R2, R154, RZ, 0x1f ;  /* 0x00001fff9a027589 */ /* 0x000f2200000e0000 */
[----:B------:R-:W-:Y:S01]  /*0b60*/  NOP ;  /* 0x0000000000007918 */ /* 0x000fe20000000000 */
[----:B----4-:R-:W-:-:S13]  /*0b70*/  ISETP.NE.AND P0, PT, R2, 0x4, PT ;  /* 0x000000040200780c */ /* 0x010fda0003f05270 */
[----:B------:R-:W-:Y:S05]  /*0b80*/  @P0 BRA `(.L_x_13) ;  /* 0x00000000004c0947 */ /* 0x000fea0003800000 */
[----:B--23--:R-:W2:Y:S01]  /*0b90*/  S2UR UR5, SR_CgaCtaId ;  /* 0x00000000000579c3 */ /* 0x00cea20000008800 */
[----:B------:R-:W-:Y:S01]  /*0ba0*/  UMOV UR9, 0x100 ;  /* 0x0000010000097882 */ /* 0x000fe20000000000 */
[----:B------:R-:W-:Y:S01]  /*0bb0*/  UMOV UR7, 0x400 ;  /* 0x0000040000077882 */ /* 0x000fe20000000000 */
[----:B------:R-:W-:Y:S01]  /*0bc0*/  USEL UR9, UR9, 0xe0, UP2 ;  /* 0x000000e009097887 */ /* 0x000fe20009000000 */
[----:B------:R-:W-:Y:S01]  /*0bd0*/  UMOV UR4, 0x1 ;  /* 0x0000000100047882 */ /* 0x000fe20000000000 */
[----:B------:R-:W-:Y:S01]  /*0be0*/  ELECT P0, URZ, PT ;  /* 0x0000000000ff782f */ /* 0x000fe20003800000 */
[----:B------:R-:W-:-:S04]  /*0bf0*/  UIADD3 UR10, UPT, UPT, -UR4, 0x100000, URZ ;  /* 0x00100000040a7890 */ /* 0x000fc8000fffe1ff */
[----:B------:R-:W-:Y:S02]  /*0c00*/  USHF.L.U32 UR11, UR10, 0xb, URZ ;  /* 0x0000000b0a0b7899 */ /* 0x000fe400080006ff */
[----:B------:R-:W-:Y:S02]  /*0c10*/  USHF.L.U32 UR10, UR10, 0x1, URZ ;  /* 0x000000010a0a7899 */ /* 0x000fe400080006ff */
[----:B------:R-:W-:-:S04]  /*0c20*/  UIADD3 UR12, UPT, UPT, -UR9, 0x100000, URZ ;  /* 0x00100000090c7890 */ /* 0x000fc8000fffe1ff */
[----:B------:R-:W-:Y:S02]  /*0c30*/  USHF.L.U32 UR13, UR12, 0xb, URZ ;  /* 0x0000000b0c0d7899 */ /* 0x000fe400080006ff */
[----:B------:R-:W-:Y:S02]  /*0c40*/  USHF.L.U32 UR12, UR12, 0x1, URZ ;  /* 0x000000010c0c7899 */ /* 0x000fe400080006ff */
[----:B--2---:R-:W-:Y:S01]  /*0c50*/  ULEA UR5, UR5, UR7, 0x18 ;  /* 0x0000000705057291 */ /* 0x004fe2000f8ec0ff */
[----:B------:R-:W2:Y:S11]  /*0c60*/  FENCE.VIEW.ASYNC.S ;  /* 0x00000000000073c6 */ /* 0x000eb60000000000 */
[----:B--2---:R4:W2:Y:S01]  /*0c70*/  SYNCS.EXCH.64 URZ, [UR5+0x1b0], UR10 ;  /* 0x0001b00a05ff75b2 */ /* 0x0048a20008000100 */
[----:B------:R4:W3:Y:S01]  /*0c80*/  SYNCS.EXCH.64 URZ, [UR5+0x1c0], UR12 ;  /* 0x0001c00c05ff75b2 */ /* 0x0008e20008000100 */
[----:B------:R4:W1:Y:S01]  /*0c90*/  SYNCS.EXCH.64 URZ, [UR5+0x1b8], UR10 ;  /* 0x0001b80a05ff75b2 */ /* 0x0008620008000100 */
[----:B------:R4:W1:Y:S02]  /*0ca0*/  SYNCS.EXCH.64 URZ, [UR5+0x1c8], UR12 ;  /* 0x0001c80c05ff75b2 */ /* 0x0008640008000100 */
[----:B----4-:R-:W-:Y:S01]  /*0cb0*/  NOP ;  /* 0x0000000000007918 */ /* 0x010fe20000000000 */
.L_x_13:
[----:B------:R-:W4:Y:S01]  /*0cc0*/  SHFL.IDX PT, R2, R154, RZ, 0x1f ;  /* 0x00001fff9a027589 */ /* 0x000f2200000e0000 */
[----:B------:R-:W-:Y:S01]  /*0cd0*/  NOP ;  /* 0x0000000000007918 */ /* 0x000fe20000000000 */
[----:B----4-:R-:W-:-:S13]  /*0ce0*/  ISETP.NE.AND P0, PT, R2, 0x5, PT ;  /* 0x000000050200780c */ /* 0x010fda0003f05270 */
[----:B------:R-:W-:Y:S05]  /*0cf0*/  @P0 BRA `(.L_x_14) ;  /* 0x0000000000580947 */ /* 0x000fea0003800000 */
[----:B---3--:R-:W3:Y:S01]  /*0d00*/  S2UR UR7, SR_CgaCtaId ;  /* 0x00000000000779c3 */ /* 0x008ee20000008800 */
[----:B------:R-:W-:Y:S01]  /*0d10*/  UMOV UR9, 0x400 ;  /* 0x0000040000097882 */ /* 0x000fe20000000000 */
[----:B--2---:R-:W-:Y:S01]  /*0d20*/  UMOV UR5, 0x1 ;  /* 0x0000000100057882 */ /* 0x004fe20000000000 */
        /* <DEDUP_REMOVED lines=9> */
[----:B------:R-:W2:Y:S11]  /*0dc0*/  FENCE.VIEW.ASYNC.S ;  /* 0x00000000000073c6 */ /* 0x000eb60000000000 */
[----:B--2---:R4:W2:Y:S01]  /*0dd0*/  SYNCS.EXCH.64 URZ, [UR7+0x1d0], UR10 ;  /* 0x0001d00a07ff75b2 */ /* 0x0048a20008000100 */
[----:B------:R4:W3:Y:S01]  /*0de0*/  SYNCS.EXCH.64 URZ, [UR7+0x1f0], UR4 ;  /* 0x0001f00407ff75b2 */ /* 0x0008e20008000100 */
[----:B------:R4:W1:Y:S01]  /*0df0*/  SYNCS.EXCH.64 URZ, [UR7+0x1d8], UR10 ;  /* 0x0001d80a07ff75b2 */ /* 0x0008620008000100 */
[----:B------:R4:W1:Y:S01]  /*0e00*/  SYNCS.EXCH.64 URZ, [UR7+0x1f8], UR4 ;  /* 0x0001f80407ff75b2 */ /* 0x0008620008000100 */
[----:B------:R4:W1:Y:S01]  /*0e10*/  SYNCS.EXCH.64 URZ, [UR7+0x1e0], UR10 ;  /* 0x0001e00a07ff75b2 */ /* 0x0008620008000100 */
[----:B------:R4:W1:Y:S01]  /*0e20*/  SYNCS.EXCH.64 URZ, [UR7+0x200], UR4 ;  /* 0x0002000407ff75b2 */ /* 0x0008620008000100 */
[----:B------:R4:W1:Y:S01]  /*0e30*/  SYNCS.EXCH.64 URZ, [UR7+0x1e8], UR10 ;  /* 0x0001e80a07ff75b2 */ /* 0x0008620008000100 */
[----:B------:R4:W1:Y:S02]  /*0e40*/  SYNCS.EXCH.64 URZ, [UR7+0x208], UR4 ;  /* 0x0002080407ff75b2 */ /* 0x0008640008000100 */
[----:B----4-:R-:W-:Y:S01]  /*0e50*/  NOP ;  /* 0x0000000000007918 */ /* 0x010fe20000000000 */
.L_x_14:
[----:B------:R-:W4:Y:S01]  /*0e60*/  SHFL.IDX PT, R2, R154, RZ, 0x1f ;  /* 0x00001fff9a027589 */ /* 0x000f2200000e0000 */
[----:B------:R-:W-:Y:S01]  /*0e70*/  NOP ;  /* 0x0000000000007918 */ /* 0x000fe20000000000 */
[----:B----4-:R-:W-:-:S13]  /*0e80*/  ISETP.NE.AND P0, PT, R2, 0x3, PT ;  /* 0x000000030200780c */ /* 0x010fda0003f05270 */
[----:B------:R-:W-:Y:S05]  /*0e90*/  @P0 BRA `(.L_x_15) ;  /* 0x0000000000380947 */ /* 0x000fea0003800000 */
[----:B--23--:R-:W2:Y:S01]  /*0ea0*/  S2UR UR5, SR_CgaCtaId ;  /* 0x00000000000579c3 */ /* 0x00cea20000008800 */
        /* <DEDUP_REMOVED lines=13> */
.L_x_15:
[----:B--23--:R-:W2:Y:S01]  /*0f80*/  S2UR UR5, SR_CTAID.X ;  /* 0x00000000000579c3 */ /* 0x00cea20000002500 */
[----:B------:R-:W-:-:S05]  /*0f90*/  CS2R.32 R152, SR_CgaSize ;  /* 0x0000000000987805 */ /* 0x000fca0000008a00 */
[----:B------:R-:W-:-:S05]  /*0fa0*/  IMAD R152, R152, -0xa0, RZ ;  /* 0xffffff6098987824 */ /* 0x000fca00078e02ff */
[----:B------:R-:W-:-:S14]  /*0fb0*/  R2UR UR9, R152 ;  /* 0x00000000980972ca */ /* 0x000fdc00000e0000 */
[----:B------:R-:W3:Y:S01]  /*0fc0*/  LDCU UR9, c[0x0][UR9+0x2b0] ;  /* 0x00005600090977ac */ /* 0x000ee20008000800 */
[----:B------:R-:W-:Y:S01]  /*0fd0*/  NOP ;  /* 0x0000000000007918 */ /* 0x000fe20000000000 */
[----:B------:R-:W-:-:S05]  /*0fe0*/  CS2R.32 R152, SR_CgaSize ;  /* 0x0000000000987805 */ /* 0x000fca0000008a00 */
[----:B------:R-:W-:-:S05]  /*0ff0*/  IMAD R152, R152, -0xa0, RZ ;  /* 0xffffff6098987824 */ /* 0x000fca00078e02ff */
[----:B------:R-:W-:-:S14]  /*1000*/  R2UR UR7, R152 ;  /* 0x00000000980772ca */ /* 0x000fdc00000e0000 */
[----:B------:R-:W4:Y:S01]  /*1010*/  LDCU UR7, c[0x0][UR7+0x2b4] ;  /* 0x00005680070777ac */ /* 0x000f220008000800 */
[----:B------:R-:W1:Y:S08]  /*1020*/  S2UR UR4, SR_CTAID.Y ;  /* 0x00000000000479c3 */ /* 0x000e700000002600 */
[----:B------:R-:W4:Y:S01]  /*1030*/  LDC R9, c[0x0][0xb24] ;  /* 0x0002c900ff097b82 */ /* 0x000f220000000800 */
[----:B--2---:R-:W-:-:S02]  /*1040*/  I2FP.F32.U32 R4, UR5 ;  /* 0x0000000500047c45 */ /* 0x004fc40008201000 */
[----:B------:R-:W-:-:S05]  /*1050*/  CS2R.32 R5, SR_CgaSize ;  /* 0x0000000000057805 */ /* 0x000fca0000008a00 */
[----:B------:R-:W-:-:S06]  /*1060*/  IMAD R5, R5, -0xa0, RZ ;  /* 0xffffff6005057824 */ /* 0x000fcc00078e02ff */
[----:B------:R-:W2:Y:S01]  /*1070*/  LDC R5, c[0x0][R5+0x2a0] ;  /* 0x0000a80005057b82 */ /* 0x000ea20000000800 */
[----:B------:R-:W-:Y:S01]  /*1080*/  MOV R21, UR5 ;  /* 0x0000000500157c02 */ /* 0x000fe20008000f00 */
[----:B---3--:R-:W-:Y:S01]  /*1090*/  FMUL R4, R4, UR9 ;  /* 0x0000000904047c20 */ /* 0x008fe20008400000 */
[----:B-1----:R-:W-:Y:S02]  /*10a0*/  I2FP.F32.U32 R2, UR4 ;  /* 0x0000000400027c45 */ /* 0x002fe40008201000 */
[----:B------:R-:W-:-:S05]  /*10b0*/  CS2R.32 R3, SR_CgaSize ;  /* 0x0000000000037805 */ /* 0x000fca0000008a00 */
[----:B------:R-:W-:-:S06]  /*10c0*/  IMAD R3, R3, -0xa0, RZ ;  /* 0xffffff6003037824 */ /* 0x000fcc00078e02ff */
[----:B------:R-:W1:Y:S01]  /*10d0*/  LDC R3, c[0x0][R3+0x2a4] ;  /* 0x0000a90003037b82 */ /* 0x000e620000000800 */
[----:B------:R-:W3:Y:S01]  /*10e0*/  F2I.U32.TRUNC.NTZ R152, R4 ;  /* 0x0000000400987305 */ /* 0x000ee2000020f000 */
[----:B------:R-:W-:Y:S01]  /*10f0*/  MOV R20, UR4 ;  /* 0x0000000400147c02 */ /* 0x000fe20008000f00 */
[----:B----4-:R-:W-:-:S05]  /*1100*/  FMUL R2, R2, UR7 ;  /* 0x0000000702027c20 */ /* 0x010fca0008400000 */
[----:B------:R-:W-:Y:S01]  /*1110*/  BAR.SYNC.DEFER_BLOCKING 0x0 ;  /* 0x0000000000007b1d */ /* 0x000fe20000010000 */
[----:B------:R-:W-:-:S05]  /*1120*/  ISETP.GE.AND P0, PT, R9, 0x1, PT ;  /* 0x000000010900780c */ /* 0x000fca0003f06270 */
[----:B------:R-:W4:Y:S02]  /*1130*/  F2I.U32.TRUNC.NTZ R150, R2 ;  /* 0x0000000200967305 */ /* 0x000f24000020f000 */
[----:B------:R-:W1:Y:S01]  /*1140*/  S2UR UR36, SR_CTAID.Z ;  /* 0x00000000002479c3 */ /* 0x000e620000002700 */
[----:B---3--:R-:W-:-:S05]  /*1150*/  IADD3 R152, PT, PT, -R152, RZ, RZ ;  /* 0x000000ff98987210 */ /* 0x008fca0007ffe1ff */
[----:B--2---:R-:W-:Y:S01]  /*1160*/  IMAD R152, R5, R152, UR5 ;  /* 0x0000000505987e24 */ /* 0x004fe2000f8e0298 */
[----:B----4-:R-:W-:-:S05]  /*1170*/  IADD3 R150, PT, PT, -R150, RZ, RZ ;  /* 0x000000ff96967210 */ /* 0x010fca0007ffe1ff */
[----:B-1----:R-:W-:Y:S01]  /*1180*/  IMAD R150, R3, R150, UR4 ;  /* 0x0000000403967e24 */ /* 0x002fe2000f8e0296 */
[----:B------:R-:W-:Y:S06]  /*1190*/  @!P0 BRA `(.L_x_16) ;  /* 0x0000000000b88947 */ /* 0x000fec0003800000 */
[----:B------:R-:W1:Y:S01]  /*11a0*/  LDC.64 R4, c[0x0][0xb18] ;  /* 0x0002c600ff047b82 */ /* 0x000e620000000a00 */
[----:B------:R-:W-:-:S07]  /*11b0*/  ISETP.NE.AND P0, PT, R9, 0x1, PT ;  /* 0x000000010900780c */ /* 0x000fce0003f05270 */
[----:B------:R-:W2:Y:S08]  /*11c0*/  LDC R10, c[0x0][0xb0c] ;  /* 0x0002c300ff0a7b82 */ /* 0x000eb00000000800 */
[----:B------:R-:W3:Y:S08]  /*11d0*/  LDC R11, c[0x0][0x370] ;  /* 0x0000dc00ff0b7b82 */ /* 0x000ef00000000800 */
[----:B------:R-:W4:Y:S01]  /*11e0*/  LDC R12, c[0x0][0x374] ;  /* 0x0000dd00ff0c7b82 */ /* 0x000f220000000800 */
[----:B-1----:R-:W-:-:S07]  /*11f0*/  ISETP.NE.AND P1, PT, R4, 0x1, PT ;  /* 0x000000010400780c */ /* 0x002fce0003f25270 */
[----:B------:R-:W3:Y:S01]  /*1200*/  LDC.64 R6, c[0x0][0xb10] ;  /* 0x0002c400ff067b82 */ /* 0x000ee20000000a00 */
[----:B--2---:R-:W-:-:S07]  /*1210*/  ISETP.NE.AND P2, PT, R10, 0x1, PT ;  /* 0x000000010a00780c */ /* 0x004fce0003f45270 */
[----:B------:R-:W1:Y:S08]  /*1220*/  LDC R8, c[0x0][0xb20] ;  /* 0x0002c800ff087b82 */ /* 0x000e700000000800 */
[----:B------:R-:W2:Y:S01]  /*1230*/  LDC.64 R2, c[0x0][0xb28] ;  /* 0x0002ca00ff027b82 */ /* 0x000ea20000000a00 */
[----:B----4-:R-:W-:-:S04]  /*1240*/  IMAD.HI.U32 R13, R12, R5, RZ ;  /* 0x000000050c0d7227 */ /* 0x010fc800078e00ff */
[----:B------:R-:W-:-:S04]  /*1250*/  IMAD.HI.U32 R5, R20, R5, RZ ;  /* 0x0000000514057227 */ /* 0x000fc800078e00ff */
[----:B---3--:R-:W-:-:S04]  /*1260*/  IMAD.HI.U32 R14, R11, R6, RZ ;  /* 0x000000060b0e7227 */ /* 0x008fc800078e00ff */
[C---:B------:R-:W-:Y:S01]  /*1270*/  IMAD.HI.U32 R16, R21.reuse, R6, RZ ;  /* 0x0000000615107227 */ /* 0x040fe200078e00ff */
[-C--:B------:R-:W-:Y:S02]  /*1280*/  @P2 SHF.R.U32.HI R11, RZ, R7.reuse, R14 ;  /* 0x00000007ff0b2219 */ /* 0x080fe4000001160e */
[-C--:B-1----:R-:W-:Y:S02]  /*1290*/  @P1 SHF.R.U32.HI R12, RZ, R8.reuse, R13 ;  /* 0x00000008ff0c1219 */ /* 0x082fe4000001160d */
[----:B------:R-:W-:Y:S02]  /*12a0*/  SHF.R.U32.HI R5, RZ, R8, R5 ;  /* 0x00000008ff057219 */ /* 0x000fe40000011605 */
[----:B------:R-:W-:Y:S02]  /*12b0*/  SHF.R.U32.HI R16, RZ, R7, R16 ;  /* 0x00000007ff107219 */ /* 0x000fe40000011610 */
[----:B------:R-:W-:Y:S01]  /*12c0*/  SEL R5, R20, R5, !P1 ;  /* 0x0000000514057207 */ /* 0x000fe20004800000 */
[----:B--2---:R-:W-:Y:S01]  /*12d0*/  IMAD.HI.U32 R14, R12, R2, RZ ;  /* 0x000000020c0e7227 */ /* 0x004fe200078e00ff */
[----:B------:R-:W-:-:S02]  /*12e0*/  SEL R7, R21, R16, !P2 ;  /* 0x0000001015077207 */ /* 0x000fc40005000000 */
[----:B------:R-:W-:Y:S01]  /*12f0*/  IADD3 R13, PT, PT, -R5, RZ, RZ ;  /* 0x000000ff050d7210 */ /* 0x000fe20007ffe1ff */
[----:B------:R-:W-:Y:S01]  /*1300*/  IMAD.HI.U32 R6, R11, R2, RZ ;  /* 0x000000020b067227 */ /* 0x000fe200078e00ff */
[----:B------:R-:W-:-:S03]  /*1310*/  @P0 SHF.R.U32.HI R12, RZ, R3, R14 ;  /* 0x00000003ff0c0219 */ /* 0x000fc6000001160e */
[----:B------:R-:W-:Y:S01]  /*1320*/  IMAD R13, R4, R13, R20 ;  /* 0x0000000d040d7224 */ /* 0x000fe200078e0214 */
[----:B------:R-:W-:Y:S01]  /*1330*/  @P0 SHF.R.U32.HI R11, RZ, R3, R6 ;  /* 0x00000003ff0b0219 */ /* 0x000fe20000011606 */
[----:B------:R-:W-:-:S04]  /*1340*/  IMAD R12, R12, R9, RZ ;  /* 0x000000090c0c7224 */ /* 0x000fc800078e02ff */
[----:B------:R-:W-:Y:S01]  /*1350*/  IMAD R6, R11, R9, RZ ;  /* 0x000000090b067224 */ /* 0x000fe200078e02ff */
[----:B------:R-:W-:-:S04]  /*1360*/  ISETP.GE.AND P1, PT, R5, R12, PT ;  /* 0x0000000c0500720c */ /* 0x000fc80003f26270 */
[----:B------:R-:W-:Y:S01]  /*1370*/  ISETP.GE.OR P1, PT, R7, R6, P1 ;  /* 0x000000060700720c */ /* 0x000fe20000f26670 */
[----:B------:R-:W-:-:S05]  /*1380*/  IMAD.HI.U32 R6, R5, R2, RZ ;  /* 0x0000000205067227 */ /* 0x000fca00078e00ff */
[----:B------:R-:W-:-:S04]  /*1390*/  SHF.R.U32.HI R6, RZ, R3, R6 ;  /* 0x00000003ff067219 */ /* 0x000fc80000011606 */
[----:B------:R-:W-:-:S03]  /*13a0*/  SEL R6, R5, R6, !P0 ;  /* 0x0000000605067207 */ /* 0x000fc60004000000 */
[----:B------:R-:W-:Y:S01]  /*13b0*/  @!P1 IMAD.HI.U32 R8, R7, R2, RZ ;  /* 0x0000000207089227 */ /* 0x000fe200078e00ff */
[----:B------:R-:W-:-:S04]  /*13c0*/  IADD3 R2, PT, PT, -R6, RZ, RZ ;  /* 0x000000ff06027210 */ /* 0x000fc80007ffe1ff */
[----:B------:R-:W-:Y:S01]  /*13d0*/  @!P1 SHF.R.U32.HI R8, RZ, R3, R8 ;  /* 0x00000003ff089219 */ /* 0x000fe20000011608 */
[----:B------:R-:W-:-:S03]  /*13e0*/  IMAD R2, R9, R2, R5 ;  /* 0x0000000209027224 */ /* 0x000fc600078e0205 */
[----:B------:R-:W-:-:S05]  /*13f0*/  @!P1 SEL R3, R7, R8, !P0 ;  /* 0x0000000807039207 */ /* 0x000fca0004000000 */
[--C-:B------:R-:W-:Y:S02]  /*1400*/  @!P1 IMAD.IADD R6, R6, 0x1, -R3.reuse ;  /* 0x0000000106069824 */ /* 0x100fe400078e0a03 */
[----:B------:R-:W-:Y:S01]  /*1410*/  @!P1 IMAD R3, R2, R11, R3 ;  /* 0x0000000b02039224 */ /* 0x000fe200078e0203 */
[----:B------:R-:W-:Y:S01]  /*1420*/  IADD3 R2, PT, PT, -R7, RZ, RZ ;  /* 0x000000ff07027210 */ /* 0x000fe20007ffe1ff */
[----:B------:R-:W-:Y:S02]  /*1430*/  @!P1 IMAD R5, R6, R9, R7 ;  /* 0x0000000906059224 */ /* 0x000fe400078e0207 */
[----:B------:R-:W-:Y:S02]  /*1440*/  @!P1 IMAD.MOV.U32 R7, RZ, RZ, R3 ;  /* 0x000000ffff079224 */ /* 0x000fe400078e0003 */
[----:B------:R-:W-:Y:S02]  /*1450*/  IMAD R2, R10, R2, R21 ;  /* 0x000000020a027224 */ /* 0x000fe400078e0215 */
[----:B------:R-:W-:-:S02]  /*1460*/  IMAD R20, R5, R4, R13 ;  /* 0x0000000405147224 */ /* 0x000fc400078e020d */
[----:B------:R-:W-:Y:S02]  /*1470*/  IMAD R21, R7, R10, R2 ;  /* 0x0000000a07157224 */ /* 0x000fe400078e0202 */
.L_x_16:
[----:B------:R-:W1:Y:S01]  /*1480*/  LDCU UR4, c[0x0][0xb30] ;  /* 0x00016600ff0477ac */ /* 0x000e620008000800 */
[----:B------:R-:W2:Y:S08]  /*1490*/  S2UR UR37, SR_CgaCtaId ;  /* 0x00000000002579c3 */ /* 0x000eb00000008800 */
[----:B------:R-:W3:Y:S01]  /*14a0*/  LDC R72, c[0x0][0xb24] ;  /* 0x0002c900ff487b82 */ /* 0x000ee20000000800 */
[----:B-1----:R-:W-:-:S09]  /*14b0*/  UISETP.NE.AND UP1, UPT, UR4, 0x1, UPT ;  /* 0x000000010400788c */ /* 0x002fd2000bf25270 */
[----:B--2---:R-:W-:Y:S05]  /*14c0*/  BRA.U UP1, `(.L_x_17) ;  /* 0x0000000101407547 */ /* 0x004fea000b800000 */
[----:B------:R-:W1:Y:S08]  /*14d0*/  LDC.64 R4, c[0x0][0xb10] ;  /* 0x0002c400ff047b82 */ /* 0x000e700000000a00 */
[----:B------:R-:W2:Y:S08]  /*14e0*/  LDC.64 R2, c[0x0][0xb18] ;  /* 0x0002c600ff027b82 */ /* 0x000eb00000000a00 */
[----:B------:R-:W4:Y:S08]  /*14f0*/  LDC R6, c[0x0][0xb20] ;  /* 0x0002c800ff067b82 */ /* 0x000f300000000800 */
[----:B------:R-:W3:Y:S01]  /*1500*/  LDC R8, c[0x0][0xb0c] ;  /* 0x0002c300ff087b82 */ /* 0x000ee20000000800 */
[----:B-1----:R-:W-:-:S05]  /*1510*/  IMAD.HI.U32 R4, R21, R4, RZ ;  /* 0x0000000415047227 */ /* 0x002fca00078e00ff */
[----:B------:R-:W-:Y:S01]  /*1520*/  SHF.R.U32.HI R4, RZ, R5, R4 ;  /* 0x00000005ff047219 */ /* 0x000fe20000011604 */
[----:B--2---:R-:W-:Y:S01]  /*1530*/  IMAD.HI.U32 R3, R20, R3, RZ ;  /* 0x0000000314037227 */ /* 0x004fe200078e00ff */
[----:B------:R-:W-:-:S04]  /*1540*/  ISETP.NE.AND P0, PT, R2, 0x1, PT ;  /* 0x000000010200780c */ /* 0x000fc80003f05270 */
[----:B----4-:R-:W-:-:S04]  /*1550*/  SHF.R.U32.HI R3, RZ, R6, R3 ;  /* 0x00000006ff037219 */ /* 0x010fc80000011603 */
[----:B------:R-:W-:Y:S02]  /*1560*/  SEL R3, R20, R3, !P0 ;  /* 0x0000000314037207 */ /* 0x000fe40004000000 */
[----:B---3--:R-:W-:-:S04]  /*1570*/  ISETP.NE.AND P1, PT, R8, 0x1, PT ;  /* 0x000000010800780c */ /* 0x008fc80003f25270 */
[----:B------:R-:W-:-:S05]  /*1580*/  SEL R4, R21, R4, !P1 ;  /* 0x0000000415047207 */ /* 0x000fca0004800000 */
[----:B------:R-:W-:Y:S02]  /*1590*/  IMAD.IADD R5, R3, 0x1, -R4 ;  /* 0x0000000103057824 */ /* 0x000fe400078e0a04 */
[----:B------:R-:W-:Y:S02]  /*15a0*/  IMAD.IADD R3, R4, 0x1, -R3 ;  /* 0x0000000104037824 */ /* 0x000fe400078e0a03 */
[----:B------:R-:W-:Y:S02]  /*15b0*/  IMAD R21, R5, R8, R21 ;  /* 0x0000000805157224 */ /* 0x000fe400078e0215 */
[----:B------:R-:W-:-:S07]  /*15c0*/  IMAD R20, R3, R2, R20 ;  /* 0x0000000203147224 */ /* 0x000fce00078e0214 */
.L_x_17:
[----:B------:R-:W-:Y:S01]  /*15d0*/  BAR.SYNC.DEFER_BLOCKING 0x0 ;  /* 0x0000000000007b1d */ /* 0x000fe20000010000 */
[----:B------:R-:W-:Y:S01]  /*15e0*/  UISETP.NE.AND UP1, UPT, UR8, 0x2, UPT ;  /* 0x000000020800788c */ /* 0x000fe2000bf25270 */
[----:B------:R-:W-:Y:S02]  /*15f0*/  ISETP.NE.OR P5, PT, R0, 0x2, !P5 ;  /* 0x000000020000780c */ /* 0x000fe40006fa5670 */
[----:B------:R-:W-:-:S06]  /*1600*/  LOP3.LUT R2, R167, 0x1f, RZ, 0xc0, !PT ;  /* 0x0000001fa7027812 */ /* 0x000fcc00078ec0ff */
[----:B------:R-:W-:Y:S05]  /*1610*/  BRA.U UP1, `(.L_x_18) ;  /* 0x0000001d01287547 */ /* 0x000fea000b800000 */
[----:B------:R-:W1:Y:S01]  /*1620*/  LDCU UR13, c[0x0][0x38c] ;  /* 0x00007180ff0d77ac */ /* 0x000e620008000800 */
[----:B------:R-:W2:Y:S01]  /*1630*/  LDC R9, c[0x0][0x370] ;  /* 0x0000dc00ff097b82 */ /* 0x000ea20000000800 */
[----:B------:R-:W-:Y:S01]  /*1640*/  PLOP3.LUT P1, PT, PT, PT, UP2, 0x80, 0x8 ;  /* 0x000000000008781c */ /* 0x000fe20003f2f028 */
[----:B------:R-:W-:Y:S01]  /*1650*/  HFMA2 R12, -RZ, RZ, 0, 0 ;  /* 0x00000000ff0c7431 */ /* 0x000fe200000001ff */
[----:B------:R-:W-:Y:S01]  /*1660*/  ISETP.EQ.OR P4, PT, R2, RZ, P5 ;  /* 0x000000ff0200720c */ /* 0x000fe20002f82670 */
[----:B------:R-:W-:Y:S01]  /*1670*/  IMAD.MOV.U32 R15, RZ, RZ, 0x1 ;  /* 0x00000001ff0f7424 */ /* 0x000fe200078e00ff */
[----:B------:R-:W-:Y:S01]  /*1680*/  PLOP3.LUT P1, PT, P1, PT, PT, 0x8, 0x80 ;  /* 0x000000000080781c */ /* 0x000fe20000f2e170 */
[----:B------:R-:W-:Y:S01]  /*1690*/  IMAD.MOV.U32 R14, RZ, RZ, RZ ;  /* 0x000000ffff0e7224 */ /* 0x000fe200078e00ff */
[----:B------:R-:W-:Y:S01]  /*16a0*/  MOV R8, 0x1 ;  /* 0x0000000100087802 */ /* 0x000fe20000000f00 */
[----:B------:R-:W4:Y:S01]  /*16b0*/  LDC R0, c[0x0][0x374] ;  /* 0x0000dd00ff007b82 */ /* 0x000f220000000800 */
[----:B------:R-:W-:Y:S01]  /*16c0*/  IMAD.MOV.U32 R10, RZ, RZ, RZ ;  /* 0x000000ffff0a7224 */ /* 0x000fe200078e00ff */
[----:B------:R-:W2:Y:S01]  /*16d0*/  LDCU.64 UR22, c[0x0][0x348] ;  /* 0x00006900ff1677ac */ /* 0x000ea20008000a00 */
[----:B------:R-:W-:Y:S01]  /*16e0*/  UMOV UR6, URZ ;  /* 0x000000ff00067c82 */ /* 0x000fe20008000000 */
[----:B-1----:R-:W-:-:S04]  /*16f0*/  UIADD3 UR5, UPT, UPT, UR13, 0x1f, URZ ;  /* 0x0000001f0d057890 */ /* 0x002fc8000fffe0ff */
[----:B------:R-:W-:-:S04]  /*1700*/  USHF.R.S32.HI UR4, URZ, 0x1f, UR5 ;  /* 0x0000001fff047899 */ /* 0x000fc80008011405 */
[----:B------:R-:W-:-:S04]  /*1710*/  ULEA.HI UR4, UR4, UR5, URZ, 0x5 ;  /* 0x0000000504047291 */ /* 0x000fc8000f8f28ff */
[----:B------:R-:W-:Y:S02]  /*1720*/  USHF.R.S32.HI UR15, URZ, 0x5, UR4 ;  /* 0x00000005ff0f7899 */ /* 0x000fe40008011404 */
[----:B------:R-:W-:Y:S02]  /*1730*/  UIADD3 UR4, UPT, UPT, UR13, -0x1, URZ ;  /* 0xffffffff0d047890 */ /* 0x000fe4000fffe0ff */
[----:B------:R-:W-:Y:S02]  /*1740*/  UISETP.LT.U32.AND UP0, UPT, UR15, 0x18, UPT ;  /* 0x000000180f00788c */ /* 0x000fe4000bf01070 */
[----:B------:R-:W-:Y:S02]  /*1750*/  UISETP.GE.U32.AND UP1, UPT, UR4, -0x3f, UPT ;  /* 0xffffffc10400788c */ /* 0x000fe4000bf26070 */
[----:B------:R-:W-:Y:S02]  /*1760*/  USEL UR14, UR15, 0x18, UP0 ;  /* 0x000000180f0e7887 */ /* 0x000fe40008000000 */
[----:B------:R-:W-:-:S02]  /*1770*/  UIADD3 UR13, UPT, UPT, UR13, 0x3e, URZ ;  /* 0x0000003e0d0d7890 */ /* 0x000fc4000fffe0ff */
[----:B------:R-:W-:Y:S02]  /*1780*/  UIADD3 UR5, UPT, UPT, UR14, -0x1, URZ ;  /* 0xffffffff0e057890 */ /* 0x000fe4000fffe0ff */
[----:B------:R-:W-:-:S03]  /*1790*/  UIADD3 UR7, UPT, UPT, UR15, -UR14, URZ ;  /* 0x8000000e0f077290 */ /* 0x000fc6000fffe0ff */
[----:B------:R-:W-:-:S04]  /*17a0*/  @UP1 UIADD3 UR5, UPT, UPT, UR14, URZ, URZ ;  /* 0x000000ff0e051290 */ /* 0x000fc8000fffe0ff */
[----:B--2---:R-:W-:-:S12]  /*17b0*/  UIADD3 UR5, UPT, UPT, UR5, 0x1, URZ ;  /* 0x0000000105057890 */ /* 0x004fd8000fffe0ff */
.L_x_36:
[----:B------:R-:W-:Y:S01]  /*17c0*/  UISETP.NE.AND UP0, UPT, UR37, URZ, UPT ;  /* 0x000000ff2500728c */ /* 0x000fe2000bf05270 */
[----:B------:R-:W1:Y:S08]  /*17d0*/  S2UR UR37, SR_CgaCtaId ;  /* 0x00000000002579c3 */ /* 0x000e700000008800 */
[----:B------:R-:W-:Y:S05]  /*17e0*/  BRA.U UP0, `(.L_x_19) ;  /* 0x0000000100347547 */ /* 0x000fea000b800000 */
[----:B------:R-:W2:Y:S01]  /*17f0*/  S2R R2, SR_CgaCtaId ;  /* 0x0000000000027919 */ /* 0x000ea20000008800 */
[----:B------:R-:W-:-:S04]  /*1800*/  MOV R3, 0x400 ;  /* 0x0000040000037802 */ /* 0x000fc80000000f00 */
[----:B--2---:R-:W-:Y:S02]  /*1810*/  LEA R3, R2, R3, 0x18 ;  /* 0x0000000302037211 */ /* 0x004fe400078ec0ff */
[----:B------:R-:W-:-:S03]  /*1820*/  SHF.L.U32 R2, R8, 0x1f, RZ ;  /* 0x0000001f08027819 */ /* 0x000fc600000006ff */
[----:B------:R-:W-:-:S04]  /*1830*/  IMAD R3, R10, 0x8, R3 ;  /* 0x000000080a037824 */ /* 0x000fc800078e0203 */
[----:B------:R-:W2:Y:S02]  /*1840*/  SYNCS.PHASECHK.TRANS64.TRYWAIT P0, [R3+URZ+0x220], R2 ;  /* 0x00022002030075a7 */ /* 0x000ea400080011ff */
[----:B--2---:R-:W-:Y:S05]  /*1850*/  @!P0 BRA `(.L_x_20) ;  /* 0x0000007400cc8947 */ /* 0x004fea0003800000 */
.L_x_126:
[----:B------:R-:W-:Y:S01]  /*1860*/  VIADD R10, R10, 0x1 ;  /* 0x000000010a0a7836 */ /* 0x000fe20000000000 */
[----:B------:R2:W-:Y:S04]  /*1870*/  SYNCS.ARRIVE.TRANS64.A1T0 RZ, [R3+URZ+0x210], RZ ;  /* 0x000210ff03ff79a7 */ /* 0x0005e800081000ff */
[----:B------:R-:W-:-:S04]  /*1880*/  ISETP.NE.AND P0, PT, R10, 0x2, PT ;  /* 0x000000020a00780c */ /* 0x000fc80003f05270 */
[----:B------:R-:W-:Y:S02]  /*1890*/  SEL R10, R10, RZ, P0 ;  /* 0x000000ff0a0a7207 */ /* 0x000fe40000000000 */
[----:B--2---:R-:W-:-:S04]  /*18a0*/  SEL R3, RZ, 0x1, P0 ;  /* 0x00000001ff037807 */ /* 0x004fc80000000000 */
[----:B------:R-:W-:-:S07]  /*18b0*/  LOP3.LUT R8, R8, R3, RZ, 0x3c, !PT ;  /* 0x0000000308087212 */ /* 0x000fce00078e3cff */
.L_x_19:
[----:B------:R-:W-:Y:S01]  /*18c0*/  UMOV UR4, 0x400 ;  /* 0x0000040000047882 */ /* 0x000fe20000000000 */
[----:B------:R-:W-:Y:S01]  /*18d0*/  SHF.L.U32 R2, R15, 0x1f, RZ ;  /* 0x0000001f0f027819 */ /* 0x000fe200000006ff */
[----:B-1----:R-:W-:Y:S01]  /*18e0*/  ULEA UR4, UR37, UR4, 0x18 ;  /* 0x0000000425047291 */ /* 0x002fe2000f8ec0ff */
[----:B------:R-:W-:Y:S01]  /*18f0*/  R2UR UR35, R21 ;  /* 0x00000000152372ca */ /* 0x000fe200000e0000 */
[----:B------:R-:W-:Y:S01]  /*1900*/  UISETP.GE.U32.AND UP0, UPT, UR13, 0x3f, UPT ;  /* 0x0000003f0d00788c */ /* 0x000fe2000bf06070 */
[----:B------:R-:W-:Y:S01]  /*1910*/  R2UR UR11, R20 ;  /* 0x00000000140b72ca */ /* 0x000fe200000e0000 */
[----:B------:R-:W-:Y:S01]  /*1920*/  ULEA UR8, UR6, UR4, 0x3 ;  /* 0x0000000406087291 */ /* 0x000fe2000f8e18ff */
[----:B------:R-:W-:-:S08]  /*1930*/  UMOV UR24, URZ ;  /* 0x000000ff00187c82 */ /* 0x000fd00008000000 */
[----:B------:R1:W2:Y:S01]  /*1940*/  SYNCS.PHASECHK.TRANS64.TRYWAIT P0, [UR8+0xc0], R2 ;  /* 0x0000c002ff0075a7 */ /* 0x0002a20008001108 */
[----:B------:R-:W-:Y:S02]  /*1950*/  USHF.L.U32 UR35, UR35, 0x7, URZ ;  /* 0x0000000723237899 */ /* 0x000fe400080006ff */
[----:B------:R-:W-:Y:S01]  /*1960*/  USHF.L.U32 UR11, UR11, 0x7, URZ ;  /* 0x000000070b0b7899 */ /* 0x000fe200080006ff */
[----:B------:R-:W-:Y:S11]  /*1970*/  BRA.U !UP0, `(.L_x_21) ;  /* 0x0000000108a47547 */ /* 0x000ff6000b800000 */
[----:B------:R-:W-:Y:S01]  /*1980*/  UMOV UR16, URZ ;  /* 0x000000ff00107c82 */ /* 0x000fe20008000000 */
[----:B------:R-:W-:-:S05]  /*1990*/  UMOV UR17, UR6 ;  /* 0x0000000600117c82 */ /* 0x000fca0008000000 */
.L_x_26:
[----:B-1----:R-:W-:Y:S01]  /*19a0*/  ULEA UR33, UR17, UR4, 0x3 ;  /* 0x0000000411217291 */ /* 0x002fe2000f8e18ff */
[----:B--2---:R-:W-:Y:S01]  /*19b0*/  @!P5 MOV R3, 0x2000 ;  /* 0x000020000003d802 */ /* 0x004fe20000000f00 */
[----:B--2---:R-:W-:Y:S10]  /*19c0*/  @P0 BRA `(.L_x_22) ;  /* 0x00000000000c0947 */ /* 0x004ff40003800000 */
[----:B------:R-:W-:-:S04]  /*19d0*/  SHF.L.U32 R5, R15, 0x1f, RZ ;  /* 0x0000001f0f057819 */ /* 0x000fc800000006ff */
[----:B------:R-:W2:Y:S02]  /*19e0*/  SYNCS.PHASECHK.TRANS64.TRYWAIT P0, [UR33+0xc0], R5 ;  /* 0x0000c005ff0075a7 */ /* 0x000ea40008001121 */
[----:B--2---:R-:W-:Y:S05]  /*19f0*/  @!P0 BRA `(.L_x_23) ;  /* 0x0000007400788947 */ /* 0x004fea0003800000 */
.L_x_22:
[----:B------:R2:W-:Y:S01]  /*1a00*/  @!P5 SYNCS.ARRIVE.TRANS64 RZ, [UR33], R3 ;  /* 0x00000003ffffd9a7 */ /* 0x0005e20008000021 */
[----:B------:R-:W-:Y:S04]  /*1a10*/  BSSY.RECONVERGENT B0, `(.L_x_24) ;  /* 0x0000003000007945 */ /* 0x000fe80003800200 */
[----:B------:R-:W-:Y:S05]  /*1a20*/  @P4 BRA `(.L_x_25) ;  /* 0x0000000000044947 */ /* 0x000fea0003800000 */
[----:B------:R-:W-:Y:S05]  /*1a30*/  BPT.TRAP 0x1 ;  /* 0x000000040000795c */ /* 0x000fea0000300000 */
.L_x_25:
[----:B------:R-:W-:Y:S05]  /*1a40*/  BSYNC.RECONVERGENT B0 ;  /* 0x0000000000007941 */ /* 0x000fea0003800200 */
.L_x_24:
[----:B------:R-:W-:Y:S02]  /*1a50*/  UIADD3 UR6, UPT, UPT, UR17, 0x1, URZ ;  /* 0x0000000111067890 */ /* 0x000fe4000fffe0ff */
[----:B------:R-:W-:Y:S02]  /*1a60*/  UIADD3 UR26, UP1, UPT, UR22, 0x80, URZ ;  /* 0x00000080161a7890 */ /* 0x000fe4000ff3e0ff */
[----:B------:R-:W-:Y:S02]  /*1a70*/  UISETP.NE.AND UP0, UPT, UR6, 0x18, UPT ;  /* 0x000000180600788c */ /* 0x000fe4000bf05270 */
[----:B------:R-:W-:Y:S02]  /*1a80*/  USHF.L.U32 UR34, UR16, 0x5, URZ ;  /* 0x0000000510227899 */ /* 0x000fe400080006ff */
[----:B------:R-:W-:Y:S02]  /*1a90*/  USEL UR9, URZ, 0x1, UP0 ;  /* 0x00000001ff097887 */ /* 0x000fe40008000000 */
[----:B------:R-:W-:-:S02]  /*1aa0*/  USEL UR6, UR6, URZ, UP0 ;  /* 0x000000ff06067287 */ /* 0x000fc40008000000 */
[----:B------:R-:W-:Y:S02]  /*1ab0*/  UIADD3 UR20, UP0, UPT, UR22, 0x180, URZ ;  /* 0x0000018016147890 */ /* 0x000fe4000ff1e0ff */
[----:B------:R-:W-:Y:S01]  /*1ac0*/  ULEA UR8, UR6, UR4, 0x3 ;  /* 0x0000000406087291 */ /* 0x000fe2000f8e18ff */
[----:B------:R-:W-:Y:S01]  /*1ad0*/  LOP3.LUT R15, R15, UR9, RZ, 0x3c, !PT ;  /* 0x000000090f0f7c12 */ /* 0x000fe2000f8e3cff */
[----:B------:R-:W-:Y:S02]  /*1ae0*/  UIADD3.X UR27, UPT, UPT, URZ, UR23, URZ, UP1, !UPT ;  /* 0x00000017ff1b7290 */ /* 0x000fe40008ffe4ff */
[----:B------:R-:W-:Y:S01]  /*1af0*/  UIADD3.X UR21, UPT, UPT, URZ, UR23, URZ, UP0, !UPT ;  /* 0x00000017ff157290 */ /* 0x000fe200087fe4ff */
[----:B-1----:R-:W-:Y:S01]  /*1b00*/  SHF.L.U32 R2, R15, 0x1f, RZ ;  /* 0x0000001f0f027819 */ /* 0x002fe200000006ff */
[----:B------:R-:W-:Y:S01]  /*1b10*/  UMOV UR18, 0x0 ;  /* 0x0000000000127882 */ /* 0x000fe20000000000 */
[----:B------:R-:W-:Y:S01]  /*1b20*/  UMOV UR19, 0x10000000 ;  /* 0x1000000000137882 */ /* 0x000fe20000000000 */
[----:B------:R-:W-:Y:S01]  /*1b30*/  UMOV UR12, UR36 ;  /* 0x00000024000c7c82 */ /* 0x000fe20008000000 */
[----:B------:R1:W1:Y:S01]  /*1b40*/  SYNCS.PHASECHK.TRANS64.TRYWAIT P0, [UR8+0xc0], R2 ;  /* 0x0000c002ff0075a7 */ /* 0x0002620008001108 */
[----:B------:R-:W-:Y:S01]  /*1b50*/  ULEA UR8, UR17, UR4, 0xc ;  /* 0x0000000411087291 */ /* 0x000fe2000f8e60ff */
[----:B------:R-:W-:Y:S01]  /*1b60*/  UMOV UR9, UR33 ;  /* 0x0000002100097c82 */ /* 0x000fe20008000000 */
[----:B------:R-:W-:-:S02]  /*1b70*/  UMOV UR10, UR34 ;  /* 0x00000022000a7c82 */ /* 0x000fc40008000000 */
[----:B------:R-:W-:Y:S02]  /*1b80*/  UIADD3 UR32, UPT, UPT, UR8, 0x8600, URZ ;  /* 0x0000860008207890 */ /* 0x000fe4000fffe0ff */
[----:B------:R-:W-:Y:S02]  /*1b90*/  UIADD3 UR8, UPT, UPT, UR8, 0x20600, URZ ;  /* 0x0002060008087890 */ /* 0x000fe4000fffe0ff */
[----:B------:R-:W-:Y:S01]  /*1ba0*/  UIADD3 UR16, UPT, UPT, UR16, 0x1, URZ ;  /* 0x0000000110107890 */ /* 0x000fe2000fffe0ff */
[----:B------:R-:W-:Y:S01]  /*1bb0*/  UMOV UR24, UR5 ;  /* 0x0000000500187c82 */ /* 0x000fe20008000000 */
[----:B------:R-:W-:Y:S02]  /*1bc0*/  UMOV UR17, UR6 ;  /* 0x0000000600117c82 */ /* 0x000fe40008000000 */
[----:B------:R-:W-:Y:S01]  /*1bd0*/  UISETP.NE.AND UP0, UPT, UR16, UR5, UPT ;  /* 0x000000051000728c */ /* 0x000fe2000bf05270 */
[----:B------:R1:W-:Y:S02]  /*1be0*/  UTMALDG.3D [UR32], [UR26], desc[UR18] ;  /* 0x000012201a0075b4 */ /* 0x0003e40008011000 */
[----:B------:R1:W-:Y:S06]  /*1bf0*/  UTMALDG.3D [UR8], [UR20], desc[UR18] ;  /* 0x00001208140075b4 */ /* 0x0003ec0008011000 */
[----:B------:R-:W-:Y:S05]  /*1c00*/  BRA.U UP0, `(.L_x_26) ;  /* 0xfffffffd00647547 */ /* 0x000fea000b83ffff */
.L_x_21:
[----:B-1----:R-:W-:Y:S01]  /*1c10*/  ULEA UR8, UR6, UR4, 0x3 ;  /* 0x0000000406087291 */ /* 0x002fe2000f8e18ff */
[----:B------:R-:W-:Y:S01]  /*1c20*/  SHF.L.U32 R2, R15, 0x1f, RZ ;  /* 0x0000001f0f027819 */ /* 0x000fe200000006ff */
[----:B------:R-:W-:Y:S01]  /*1c30*/  @!P1 SYNCS.ARRIVE.TRANS64.A1T0 RZ, [UR4+0x1a8], RZ ;  /* 0x0001a8ffffff99a7 */ /* 0x000fe20008100004 */
[----:B------:R-:W-:-:S06]  /*1c40*/  UISETP.GT.AND UP0, UPT, UR15, UR14, UPT ;  /* 0x0000000e0f00728c */ /* 0x000fcc000bf04270 */
[----:B--2---:R1:W2:Y:S03]  /*1c50*/  SYNCS.PHASECHK.TRANS64.TRYWAIT P0, [UR8+0xc0], R2 ;  /* 0x0000c002ff0075a7 */ /* 0x0042a60008001108 */
[----:B------:R-:W-:Y:S05]  /*1c60*/  BRA.U !UP0, `(.L_x_27) ;  /* 0x0000000108a87547 */ /* 0x000fea000b800000 */
[----:B------:R-:W-:Y:S01]  /*1c70*/  UIADD3 UR21, UPT, UPT, UR7, UR24, URZ ;  /* 0x0000001807157290 */ /* 0x000fe2000fffe0ff */
[----:B------:R-:W-:-:S11]  /*1c80*/  UMOV UR25, UR6 ;  /* 0x0000000600197c82 */ /* 0x000fd60008000000 */
.L_x_32:
[----:B-1----:R-:W-:Y:S01]  /*1c90*/  ULEA UR17, UR25, UR4, 0x3 ;  /* 0x0000000419117291 */ /* 0x002fe2000f8e18ff */
[----:B--2---:R-:W-:Y:S01]  /*1ca0*/  @!P5 MOV R3, 0x2000 ;  /* 0x000020000003d802 */ /* 0x004fe20000000f00 */
[----:B--2---:R-:W-:Y:S10]  /*1cb0*/  @P0 BRA `(.L_x_28) ;  /* 0x00000000000c0947 */ /* 0x004ff40003800000 */
[----:B------:R-:W-:-:S04]  /*1cc0*/  SHF.L.U32 R5, R15, 0x1f, RZ ;  /* 0x0000001f0f057819 */ /* 0x000fc800000006ff */
[----:B------:R-:W2:Y:S02]  /*1cd0*/  SYNCS.PHASECHK.TRANS64.TRYWAIT P0, [UR17+0xc0], R5 ;  /* 0x0000c005ff0075a7 */ /* 0x000ea40008001111 */
[----:B--2---:R-:W-:Y:S05]  /*1ce0*/  @!P0 BRA `(.L_x_29) ;  /* 0x0000007000d48947 */ /* 0x004fea0003800000 */
.L_x_28:
[----:B------:R2:W-:Y:S01]  /*1cf0*/  @!P5 SYNCS.ARRIVE.TRANS64 RZ, [UR17], R3 ;  /* 0x00000003ffffd9a7 */ /* 0x0005e20008000011 */
[----:B------:R-:W-:Y:S04]  /*1d00*/  BSSY.RECONVERGENT B0, `(.L_x_30) ;  /* 0x0000003000007945 */ /* 0x000fe80003800200 */
[----:B------:R-:W-:Y:S05]  /*1d10*/  @P4 BRA `(.L_x_31) ;  /* 0x0000000000044947 */ /* 0x000fea0003800000 */
[----:B------:R-:W-:Y:S05]  /*1d20*/  BPT.TRAP 0x1 ;  /* 0x000000040000795c */ /* 0x000fea0000300000 */
.L_x_31:
[----:B------:R-:W-:Y:S05]  /*1d30*/  BSYNC.RECONVERGENT B0 ;  /* 0x0000000000007941 */ /* 0x000fea0003800200 */
.L_x_30:
        /* <DEDUP_REMOVED lines=20> */
[----:B------:R-:W-:Y:S01]  /*1e80*/  UIADD3 UR8, UPT, UPT, UR8, 0x20600, URZ ;  /* 0x0002060008087890 */ /* 0x000fe2000fffe0ff */
[----:B------:R-:W-:Y:S01]  /*1e90*/  UMOV UR9, UR17 ;  /* 0x0000001100097c82 */ /* 0x000fe20008000000 */
[----:B------:R-:W-:Y:S01]  /*1ea0*/  UMOV UR10, UR18 ;  /* 0x00000012000a7c82 */ /* 0x000fe20008000000 */
[----:B------:R-:W-:Y:S01]  /*1eb0*/  UIADD3 UR24, UPT, UPT, UR24, 0x1, URZ ;  /* 0x0000000118187890 */ /* 0x000fe2000fffe0ff */
[----:B------:R-:W-:-:S03]  /*1ec0*/  UMOV UR25, UR6 ;  /* 0x0000000600197c82 */ /* 0x000fc60008000000 */
[----:B------:R1:W-:Y:S01]  /*1ed0*/  UTMALDG.3D [UR16], [UR30], desc[UR26] ;  /* 0x00001a101e0075b4 */ /* 0x0003e20008011000 */
[----:B------:R-:W-:Y:S01]  /*1ee0*/  UISETP.NE.AND UP0, UPT, UR24, UR21, UPT ;  /* 0x000000151800728c */ /* 0x000fe2000bf05270 */
[----:B------:R1:W-:Y:S08]  /*1ef0*/  UTMALDG.3D [UR8], [UR28], desc[UR26] ;  /* 0x00001a081c0075b4 */ /* 0x0003f00008011000 */
[----:B------:R-:W-:Y:S05]  /*1f00*/  BRA.U UP0, `(.L_x_32) ;  /* 0xfffffffd00607547 */ /* 0x000fea000b83ffff */
.L_x_27:
[----:B-1----:R-:W-:Y:S01]  /*1f10*/  LEA R2, R14, UR4, 0x3 ;  /* 0x000000040e027c11 */ /* 0x002fe2000f8e18ff */
[----:B------:R-:W-:Y:S01]  /*1f20*/  NOP ;  /* 0x0000000000007918 */ /* 0x000fe20000000000 */
[----:B--2---:R-:W-:Y:S02]  /*1f30*/  SHF.L.U32 R3, R12, 0x1f, RZ ;  /* 0x0000001f0c037819 */ /* 0x004fe400000006ff */
[----:B------:R-:W-:Y:S02]  /*1f40*/  LEA R4, R14, UR4, 0x4 ;  /* 0x000000040e047c11 */ /* 0x000fe4000f8e20ff */
[----:B------:R-:W1:Y:S02]  /*1f50*/  SYNCS.PHASECHK.TRANS64.TRYWAIT P0, [R2+URZ+0x1b0], R3 ;  /* 0x0001b003020075a7 */ /* 0x000e6400080011ff */
[----:B-1----:R-:W-:Y:S05]  /*1f60*/  @!P0 BRA `(.L_x_33) ;  /* 0x00000070004c8947 */ /* 0x002fea0003800000 */
.L_x_129:
[----:B------:R-:W2:Y:S01]  /*1f70*/  LDS.128 R4, [R4+0x240] ;  /* 0x0002400004047984 */ /* 0x000ea20000000c00 */
[----:B---3--:R-:W-:Y:S01]  /*1f80*/  ISETP.GE.AND P0, PT, R72, 0x1, PT ;  /* 0x000000014800780c */ /* 0x008fe20003f06270 */
[----:B-1----:R-:W-:Y:S01]  /*1f90*/  VIADD R2, R2, 0x1c0 ;  /* 0x000001c002027836 */ /* 0x002fe20000000000 */
[----:B------:R-:W-:Y:S01]  /*1fa0*/  @!PT LDS RZ, [RZ] ;  /* 0x00000000fffff984 */ /* 0x000fe20000000800 */
[----:B------:R-:W-:Y:S01]  /*1fb0*/  @!PT LDS RZ, [RZ] ;  /* 0x00000000fffff984 */ /* 0x000fe20000000800 */
[----:B------:R-:W-:Y:S01]  /*1fc0*/  @!PT LDS RZ, [RZ] ;  /* 0x00000000fffff984 */ /* 0x000fe20000000800 */
[----:B------:R-:W-:Y:S01]  /*1fd0*/  @!PT LDS RZ, [RZ] ;  /* 0x00000000fffff984 */ /* 0x000fe20000000800 */
[----:B------:R1:W-:Y:S06]  /*1fe0*/  MEMBAR.ALL.CTA ;  /* 0x0000000000007992 */ /* 0x0003ec0000008000 */
[----:B-1----:R-:W1:Y:S01]  /*1ff0*/  FENCE.VIEW.ASYNC.S ;  /* 0x00000000000073c6 */ /* 0x002e620000000000 */
[----:B------:R-:W-:-:S04]  /*2000*/  PRMT R2, RZ, 0x654, R2 ;  /* 0x00000654ff027816 */ /* 0x000fc80000000002 */
[----:B-1----:R1:W-:Y:S01]  /*2010*/  SYNCS.ARRIVE.TRANS64.RED.A1T0 RZ, [R2+URZ], RZ ;  /* 0x000000ff02ff79a7 */ /* 0x0023e200081004ff */
[----:B--2---:R-:W-:-:S13]  /*2020*/  LOP3.LUT P2, RZ, R6, 0x1, RZ, 0xc0, !PT ;  /* 0x0000000106ff7812 */ /* 0x004fda000784c0ff */
[----:B------:R-:W-:Y:S01]  /*2030*/  @P2 SHF.R.U32.HI R3, RZ, 0x10, R5 ;  /* 0x00000010ff032819 */ /* 0x000fe20000011605 */
[----:B------:R-:W-:Y:S01]  /*2040*/  VOTEU.ANY UP0, P2 ;  /* 0x0000000000ff7886 */ /* 0x000fe20001000100 */
[----:B------:R-:W-:Y:S02]  /*2050*/  @P2 MOV R13, R4 ;  /* 0x00000004000d2202 */ /* 0x000fe40000000f00 */
[----:B------:R-:W-:Y:S02]  /*2060*/  @P2 R2UR.BROADCAST UR8, R3 ;  /* 0x00000000030822ca */ /* 0x000fe400008e0000 */
[----:B------:R-:W-:-:S11]  /*2070*/  @P2 LOP3.LUT R11, R5, 0xffff, RZ, 0xc0, !PT ;  /* 0x0000ffff050b2812 */ /* 0x000fd600078ec0ff */
[----:B------:R-:W-:Y:S01]  /*2080*/  @UP0 UMOV UR36, UR8 ;  /* 0x0000000800240c82 */ /* 0x000fe20008000000 */
[----:B-1----:R-:W-:Y:S05]  /*2090*/  @!P0 BRA `(.L_x_34) ;  /* 0x0000000000b88947 */ /* 0x002fea0003800000 */
[----:B------:R-:W4:Y:S01]  /*20a0*/  LDC.64 R4, c[0x0][0xb18] ;  /* 0x0002c600ff047b82 */ /* 0x000f220000000a00 */
[----:B------:R-:W-:-:S07]  /*20b0*/  ISETP.NE.AND P3, PT, R72, 0x1, PT ;  /* 0x000000014800780c */ /* 0x000fce0003f65270 */
[----:B------:R-:W1:Y:S08]  /*20c0*/  LDC.64 R6, c[0x0][0xb10] ;  /* 0x0002c400ff067b82 */ /* 0x000e700000000a00 */
[----:B------:R-:W2:Y:S08]  /*20d0*/  LDC R16, c[0x0][0xb20] ;  /* 0x0002c800ff107b82 */ /* 0x000eb00000000800 */
[----:B------:R-:W3:Y:S01]  /*20e0*/  LDC R18, c[0x0][0xb0c] ;  /* 0x0002c300ff127b82 */ /* 0x000ee20000000800 */
[----:B----4-:R-:W-:Y:S01]  /*20f0*/  IMAD.HI.U32 R17, R0, R5, RZ ;  /* 0x0000000500117227 */ /* 0x010fe200078e00ff */
[----:B------:R-:W-:-:S03]  /*2100*/  ISETP.NE.AND P0, PT, R4, 0x1, PT ;  /* 0x000000010400780c */ /* 0x000fc60003f05270 */
[----:B------:R-:W-:-:S03]  /*2110*/  IMAD.HI.U32 R5, R11, R5, RZ ;  /* 0x000000050b057227 */ /* 0x000fc600078e00ff */
[----:B------:R-:W4:Y:S01]  /*2120*/  LDC.64 R2, c[0x0][0xb28] ;  /* 0x0002ca00ff027b82 */ /* 0x000f220000000a00 */
[----:B-1----:R-:W-:-:S04]  /*2130*/  IMAD.HI.U32 R20, R9, R6, RZ ;  /* 0x0000000609147227 */ /* 0x002fc800078e00ff */
[----:B------:R-:W-:Y:S01]  /*2140*/  IMAD.HI.U32 R22, R13, R6, RZ ;  /* 0x000000060d167227 */ /* 0x000fe200078e00ff */
[----:B------:R-:W-:Y:S02]  /*2150*/  SHF.R.U32.HI R20, RZ, R7, R20 ;  /* 0x00000007ff147219 */ /* 0x000fe40000011614 */
[-C--:B--2---:R-:W-:Y:S02]  /*2160*/  SHF.R.U32.HI R17, RZ, R16.reuse, R17 ;  /* 0x00000010ff117219 */ /* 0x084fe40000011611 */
[----:B------:R-:W-:Y:S02]  /*2170*/  SHF.R.U32.HI R16, RZ, R16, R5 ;  /* 0x00000010ff107219 */ /* 0x000fe40000011605 */
[----:B------:R-:W-:Y:S02]  /*2180*/  SEL R17, R0, R17, !P0 ;  /* 0x0000001100117207 */ /* 0x000fe40004000000 */
[----:B------:R-:W-:Y:S02]  /*2190*/  SHF.R.U32.HI R22, RZ, R7, R22 ;  /* 0x00000007ff167219 */ /* 0x000fe40000011616 */
[----:B---3--:R-:W-:-:S02]  /*21a0*/  ISETP.NE.AND P1, PT, R18, 0x1, PT ;  /* 0x000000011200780c */ /* 0x008fc40003f25270 */
[----:B------:R-:W-:Y:S02]  /*21b0*/  SEL R5, R11, R16, !P0 ;  /* 0x000000100b057207 */ /* 0x000fe40004000000 */
[----:B------:R-:W-:Y:S02]  /*21c0*/  SEL R19, R9, R20, !P1 ;  /* 0x0000001409137207 */ /* 0x000fe40004800000 */
[----:B------:R-:W-:Y:S01]  /*21d0*/  SEL R7, R13, R22, !P1 ;  /* 0x000000160d077207 */ /* 0x000fe20004800000 */
[----:B----4-:R-:W-:-:S04]  /*21e0*/  IMAD.HI.U32 R20, R17, R2, RZ ;  /* 0x0000000211147227 */ /* 0x010fc800078e00ff */
[----:B------:R-:W-:Y:S01]  /*21f0*/  IMAD.HI.U32 R6, R19, R2, RZ ;  /* 0x0000000213067227 */ /* 0x000fe200078e00ff */
[----:B------:R-:W-:-:S04]  /*2200*/  @P3 SHF.R.U32.HI R17, RZ, R3, R20 ;  /* 0x00000003ff113219 */ /* 0x000fc80000011614 */
        /* <DEDUP_REMOVED lines=8> */
[----:B------:R-:W-:-:S04]  /*2290*/  @!P0 IMAD.HI.U32 R16, R7, R2, RZ ;  /* 0x0000000207108227 */ /* 0x000fc800078e00ff */
[----:B------:R-:W-:Y:S01]  /*22a0*/  IMAD.MOV R2, RZ, RZ, -R6 ;  /* 0x000000ffff027224 */ /* 0x000fe200078e0a06 */
[----:B------:R-:W-:-:S03]  /*22b0*/  @!P0 SHF.R.U32.HI R16, RZ, R3, R16 ;  /* 0x00000003ff108219 */ /* 0x000fc60000011610 */
[----:B------:R-:W-:Y:S01]  /*22c0*/  IMAD R2, R72, R2, R5 ;  /* 0x0000000248027224 */ /* 0x000fe200078e0205 */
[----:B------:R-:W-:Y:S02]  /*22d0*/  @!P0 SEL R3, R7, R16, !P3 ;  /* 0x0000001007038207 */ /* 0x000fe40005800000 */
[----:B------:R-:W-:-:S03]  /*22e0*/  IADD3 R16, PT, PT, -R5, RZ, RZ ;  /* 0x000000ff05107210 */ /* 0x000fc60007ffe1ff */
[--C-:B------:R-:W-:Y:S02]  /*22f0*/  @!P0 IMAD.IADD R6, R6, 0x1, -R3.reuse ;  /* 0x0000000106068824 */ /* 0x100fe400078e0a03 */
[----:B------:R-:W-:Y:S01]  /*2300*/  @!P0 IMAD R3, R2, R19, R3 ;  /* 0x0000001302038224 */ /* 0x000fe200078e0203 */
[----:B------:R-:W-:Y:S01]  /*2310*/  IADD3 R2, PT, PT, -R7, RZ, RZ ;  /* 0x000000ff07027210 */ /* 0x000fe20007ffe1ff */
[----:B------:R-:W-:Y:S02]  /*2320*/  @!P0 IMAD R5, R72, R6, R7 ;  /* 0x0000000648058224 */ /* 0x000fe400078e0207 */
[----:B------:R-:W-:Y:S02]  /*2330*/  IMAD R11, R4, R16, R11 ;  /* 0x00000010040b7224 */ /* 0x000fe400078e020b */
[----:B------:R-:W-:Y:S02]  /*2340*/  @!P0 IMAD.MOV.U32 R7, RZ, RZ, R3 ;  /* 0x000000ffff078224 */ /* 0x000fe400078e0003 */
[----:B------:R-:W-:-:S02]  /*2350*/  IMAD R2, R18, R2, R13 ;  /* 0x0000000212027224 */ /* 0x000fc400078e020d */
[----:B------:R-:W-:Y:S02]  /*2360*/  IMAD R11, R5, R4, R11 ;  /* 0x00000004050b7224 */ /* 0x000fe400078e020b */
[----:B------:R-:W-:Y:S02]  /*2370*/  IMAD R13, R7, R18, R2 ;  /* 0x00000012070d7224 */ /* 0x000fe400078e0202 */
.L_x_34:
[----:B------:R-:W1:Y:S02]  /*2380*/  LDCU UR8, c[0x0][0xb30] ;  /* 0x00016600ff0877ac */ /* 0x000e640008000800 */
[----:B-1----:R-:W-:-:S09]  /*2390*/  UISETP.NE.AND UP0, UPT, UR8, 0x1, UPT ;  /* 0x000000010800788c */ /* 0x002fd2000bf05270 */
[----:B------:R-:W-:Y:S05]  /*23a0*/  BRA.U UP0, `(.L_x_35) ;  /* 0x0000000100407547 */ /* 0x000fea000b800000 */
[----:B------:R-:W1:Y:S08]  /*23b0*/  LDC.64 R4, c[0x0][0xb10] ;  /* 0x0002c400ff047b82 */ /* 0x000e700000000a00 */
[----:B------:R-:W2:Y:S08]  /*23c0*/  LDC.64 R2, c[0x0][0xb18] ;  /* 0x0002c600ff027b82 */ /* 0x000eb00000000a00 */
[----:B------:R-:W3:Y:S08]  /*23d0*/  LDC R6, c[0x0][0xb20] ;  /* 0x0002c800ff067b82 */ /* 0x000ef00000000800 */
[----:B------:R-:W4:Y:S01]  /*23e0*/  LDC R16, c[0x0][0xb0c] ;  /* 0x0002c300ff107b82 */ /* 0x000f220000000800 */
[----:B-1----:R-:W-:-:S05]  /*23f0*/  IMAD.HI.U32 R4, R13, R4, RZ ;  /* 0x000000040d047227 */ /* 0x002fca00078e00ff */
[----:B------:R-:W-:Y:S01]  /*2400*/  SHF.R.U32.HI R4, RZ, R5, R4 ;  /* 0x00000005ff047219 */ /* 0x000fe20000011604 */
[----:B--2---:R-:W-:Y:S01]  /*2410*/  IMAD.HI.U32 R3, R11, R3, RZ ;  /* 0x000000030b037227 */ /* 0x004fe200078e00ff */
[----:B------:R-:W-:-:S04]  /*2420*/  ISETP.NE.AND P0, PT, R2, 0x1, PT ;  /* 0x000000010200780c */ /* 0x000fc80003f05270 */
[----:B---3--:R-:W-:-:S04]  /*2430*/  SHF.R.U32.HI R6, RZ, R6, R3 ;  /* 0x00000006ff067219 */ /* 0x008fc80000011603 */
[----:B------:R-:W-:Y:S02]  /*2440*/  SEL R3, R11, R6, !P0 ;  /* 0x000000060b037207 */ /* 0x000fe40004000000 */
[----:B----4-:R-:W-:-:S04]  /*2450*/  ISETP.NE.AND P1, PT, R16, 0x1, PT ;  /* 0x000000011000780c */ /* 0x010fc80003f25270 */
[----:B------:R-:W-:-:S05]  /*2460*/  SEL R4, R13, R4, !P1 ;  /* 0x000000040d047207 */ /* 0x000fca0004800000 */
[----:B------:R-:W-:Y:S02]  /*2470*/  IMAD.IADD R5, R3, 0x1, -R4 ;  /* 0x0000000103057824 */ /* 0x000fe400078e0a04 */
[----:B------:R-:W-:Y:S02]  /*2480*/  IMAD.IADD R3, R4, 0x1, -R3 ;  /* 0x0000000104037824 */ /* 0x000fe400078e0a03 */
[----:B------:R-:W-:Y:S02]  /*2490*/  IMAD R13, R5, R16, R13 ;  /* 0x00000010050d7224 */ /* 0x000fe400078e020d */
[----:B------:R-:W-:-:S07]  /*24a0*/  IMAD R11, R3, R2, R11 ;  /* 0x00000002030b7224 */ /* 0x000fce00078e020b */
.L_x_35:
[----:B------:R-:W-:Y:S01]  /*24b0*/  VIADD R14, R14, 0x1 ;  /* 0x000000010e0e7836 */ /* 0x000fe20000000000 */
[----:B------:R-:W-:Y:S01]  /*24c0*/  PLOP3.LUT P1, PT, PT, PT, PT, 0x80, 0x8 ;  /* 0x000000000008781c */ /* 0x000fe20003f2f070 */
[----:B------:R-:W-:Y:S02]  /*24d0*/  IMAD.IADD R21, R13, 0x1, R152 ;  /* 0x000000010d157824 */ /* 0x000fe400078e0298 */
[----:B------:R-:W-:Y:S01]  /*24e0*/  IMAD.IADD R20, R11, 0x1, R150 ;  /* 0x000000010b147824 */ /* 0x000fe200078e0296 */
[----:B------:R-:W-:-:S04]  /*24f0*/  ISETP.NE.AND P0, PT, R14, 0x2, PT ;  /* 0x000000020e00780c */ /* 0x000fc80003f05270 */
[----:B------:R-:W-:Y:S02]  /*2500*/  SEL R3, RZ, 0x1, P0 ;  /* 0x00000001ff037807 */ /* 0x000fe40000000000 */
[----:B------:R-:W-:Y:S02]  /*2510*/  SEL R14, R14, RZ, P0 ;  /* 0x000000ff0e0e7207 */ /* 0x000fe40000000000 */
[----:B------:R-:W-:Y:S01]  /*2520*/  LOP3.LUT R12, R12, R3, RZ, 0x3c, !PT ;  /* 0x000000030c0c7212 */ /* 0x000fe200078e3cff */
[----:B------:R-:W-:Y:S06]  /*2530*/  @P2 BRA `(.L_x_36) ;  /* 0xfffffff000a02947 */ /* 0x000fec000383ffff */
[----:B------:R-:W-:Y:S01]  /*2540*/  UIADD3 UR4, UPT, UPT, UR4, 0xc0, URZ ;  /* 0x000000c004047890 */ /* 0x000fe2000fffe0ff */
[----:B------:R-:W-:-:S03]  /*2550*/  SHF.L.U32 R3, R15, 0x1f, RZ ;  /* 0x0000001f0f037819 */ /* 0x000fc600000006ff */
[----:B------:R-:W-:-:S09]  /*2560*/  ULEA UR5, UR6, UR4, 0x3 ;  /* 0x0000000406057291 */ /* 0x000fd2000f8e18ff */
[----:B------:R-:W1:Y:S02]  /*2570*/  SYNCS.PHASECHK.TRANS64.TRYWAIT P0, [UR5], R3 ;  /* 0x00000003ff0075a7 */ /* 0x000e640008001105 */
[----:B-1----:R-:W-:Y:S05]  /*2580*/  @!P0 BRA `(.L_x_37) ;  /* 0x0000006800d88947 */ /* 0x002fea0003800000 */
.L_x_131:
[----:B------:R-:W-:-:S04]  /*2590*/  UIADD3 UR6, UPT, UPT, UR6, 0x1, URZ ;  /* 0x0000000106067890 */ /* 0x000fc8000fffe0ff */
[----:B------:R-:W-:-:S04]  /*25a0*/  UISETP.NE.AND UP0, UPT, UR6, 0x18, UPT ;  /* 0x000000180600788c */ /* 0x000fc8000bf05270 */
[----:B------:R-:W-:Y:S02]  /*25b0*/  USEL UR7, URZ, 0x1, UP0 ;  /* 0x00000001ff077887 */ /* 0x000fe40008000000 */
[----:B------:R-:W-:-:S04]  /*25c0*/  USEL UR6, UR6, URZ, UP0 ;  /* 0x000000ff06067287 */ /* 0x000fc80008000000 */
[----:B------:R-:W-:Y:S01]  /*25d0*/  ULEA UR5, UR6, UR4, 0x3 ;  /* 0x0000000406057291 */ /* 0x000fe2000f8e18ff */
[----:B------:R-:W-:-:S04]  /*25e0*/  LOP3.LUT R2, R15, UR7, RZ, 0x3c, !PT ;  /* 0x000000070f027c12 */ /* 0x000fc8000f8e3cff */
[----:B-1----:R-:W-:-:S04]  /*25f0*/  SHF.L.U32 R3, R2, 0x1f, RZ ;  /* 0x0000001f02037819 */ /* 0x002fc800000006ff */
[----:B------:R-:W1:Y:S02]  /*2600*/  SYNCS.PHASECHK.TRANS64.TRYWAIT P0, [UR5], R3 ;  /* 0x00000003ff0075a7 */ /* 0x000e640008001105 */
[----:B-1----:R-:W-:Y:S05]  /*2610*/  @!P0 BRA `(.L_x_38) ;  /* 0x0000006800cc8947 */ /* 0x002fea0003800000 */
.L_x_133:
        /* <DEDUP_REMOVED lines=9> */
.L_x_135:
        /* <DEDUP_REMOVED lines=9> */
.L_x_137:
        /* <DEDUP_REMOVED lines=9> */
.L_x_139:
        /* <DEDUP_REMOVED lines=9> */
.L_x_141:
        /* <DEDUP_REMOVED lines=9> */
.L_x_143:
        /* <DEDUP_REMOVED lines=9> */
.L_x_145:
        /* <DEDUP_REMOVED lines=9> */
.L_x_147:
        /* <DEDUP_REMOVED lines=9> */
.L_x_149:
        /* <DEDUP_REMOVED lines=9> */
.L_x_151:
        /* <DEDUP_REMOVED lines=9> */
.L_x_153:
        /* <DEDUP_REMOVED lines=9> */
.L_x_155:
        /* <DEDUP_REMOVED lines=9> */
.L_x_157:
        /* <DEDUP_REMOVED lines=9> */
.L_x_159:
        /* <DEDUP_REMOVED lines=9> */
.L_x_161:
        /* <DEDUP_REMOVED lines=9> */
.L_x_163:
        /* <DEDUP_REMOVED lines=9> */
.L_x_165:
        /* <DEDUP_REMOVED lines=9> */
.L_x_167:
        /* <DEDUP_REMOVED lines=9> */
.L_x_169:
        /* <DEDUP_REMOVED lines=9> */
.L_x_171:
        /* <DEDUP_REMOVED lines=9> */
.L_x_173:
        /* <DEDUP_REMOVED lines=9> */
.L_x_175:
[----:B------:R-:W-:-:S04]  /*31f0*/  UIADD3 UR6, UPT, UPT, UR6, 0x1, URZ ;  /* 0x0000000106067890 */ /* 0x000fc8000fffe0ff */
[----:B------:R-:W-:-:S04]  /*3200*/  UISETP.NE.AND UP0, UPT, UR6, 0x18, UPT ;  /* 0x000000180600788c */ /* 0x000fc8000bf05270 */
[----:B------:R-:W-:Y:S02]  /*3210*/  USEL UR5, URZ, 0x1, UP0 ;  /* 0x00000001ff057887 */ /* 0x000fe40008000000 */
[----:B------:R-:W-:-:S04]  /*3220*/  USEL UR6, UR6, URZ, UP0 ;  /* 0x000000ff06067287 */ /* 0x000fc80008000000 */
[----:B------:R-:W-:Y:S01]  /*3230*/  ULEA UR6, UR6, UR4, 0x3 ;  /* 0x0000000406067291 */ /* 0x000fe2000f8e18ff */
[----:B-1----:R-:W-:-:S04]  /*3240*/  LOP3.LUT R3, R2, UR5, RZ, 0x3c, !PT ;  /* 0x0000000502037c12 */ /* 0x002fc8000f8e3cff */
[----:B------:R-:W-:Y:S01]  /*3250*/  SHF.L.U32 R3, R3, 0x1f, RZ ;  /* 0x0000001f03037819 */ /* 0x000fe200000006ff */
[----:B----4-:R-:W-:-:S07]  /*3260*/  IMAD.U32 R0, RZ, RZ, UR6 ;  /* 0x00000006ff007e24 */ /* 0x010fce000f8e00ff */
.L_x_60:
[----:B-1----:R1:W2:Y:S02]  /*3270*/  SYNCS.PHASECHK.TRANS64.TRYWAIT P0, [R0+URZ], R3 ;  /* 0x00000003000075a7 */ /* 0x0022a400080011ff */
[----:B--2---:R-:W-:Y:S05]  /*3280*/  @!P0 NANOSLEEP.SYNCS 0x989680 ;  /* 0x009896800000895d */ /* 0x004fea0003900000 */
[----:B------:R-:W2:Y:S02]  /*3290*/  @!P0 SYNCS.PHASECHK.TRANS64 P0, [R0+URZ], R3 ;  /* 0x00000003000085a7 */ /* 0x000ea400080010ff */
[----:B--2---:R-:W-:Y:S05]  /*32a0*/  @P0 EXIT ;  /* 0x000000000000094d */ /* 0x004fea0003800000 */
[----:B------:R-:W-:Y:S05]  /*32b0*/  BRA `(.L_x_60) ;  /* 0xfffffffc00ec7947 */ /* 0x000fea000383ffff */
.L_x_18:
[----:B------:R-:W-:-:S04]  /*32c0*/  UISETP.NE.AND UP1, UPT, UR37, URZ, UPT ;  /* 0x000000ff2500728c */ /* 0x000fc8000bf25270 */
[----:B------:R-:W-:-:S09]  /*32d0*/  UISETP.NE.OR UP1, UPT, UR8, 0x1, UP1 ;  /* 0x000000010800788c */ /* 0x000fd20008f25670 */
[----:B------:R-:W-:Y:S05]  /*32e0*/  BRA.U UP1, `(.L_x_61) ;  /* 0x0000000501487547 */ /* 0x000fea000b800000 */
[----:B------:R-:W-:Y:S01]  /*32f0*/  ISETP.NE.AND P2, PT, R2, RZ, PT ;  /* 0x000000ff0200720c */ /* 0x000fe20003f45270 */
[----:B------:R-:W-:Y:S01]  /*3300*/  IMAD.MOV.U32 R12, RZ, RZ, 0x1 ;  /* 0x00000001ff0c7424 */ /* 0x000fe200078e00ff */
[----:B------:R-:W-:Y:S02]  /*3310*/  CS2R R10, SRZ ;  /* 0x00000000000a7805 */ /* 0x000fe4000001ff00 */
[----:B------:R-:W-:Y:S01]  /*3320*/  CS2R R8, SRZ ;  /* 0x0000000000087805 */ /* 0x000fe2000001ff00 */
[----:B------:R-:W-:Y:S01]  /*3330*/  UMOV UR4, 0x400 ;  /* 0x0000040000047882 */ /* 0x000fe20000000000 */
[----:B------:R-:W-:Y:S01]  /*3340*/  UMOV UR6, URZ ;  /* 0x000000ff00067c82 */ /* 0x000fe20008000000 */
[----:B------:R-:W-:-:S12]  /*3350*/  ULEA UR37, UR37, UR4, 0x18 ;  /* 0x0000000425257291 */ /* 0x000fd8000f8ec0ff */
.L_x_65:
[----:B------:R-:W-:Y:S02]  /*3360*/  LEA R0, R8, UR37, 0x3 ;  /* 0x0000002508007c11 */ /* 0x000fe4000f8e18ff */
[----:B------:R-:W-:-:S03]  /*3370*/  SHF.L.U32 R5, R9, 0x1f, RZ ;  /* 0x0000001f09057819 */ /* 0x000fc600000006ff */
[----:B------:R-:W-:Y:S01]  /*3380*/  VIADD R4, R0, 0x220 ;  /* 0x0000022000047836 */ /* 0x000fe20000000000 */
[----:B------:R-:W1:Y:S02]  /*3390*/  SYNCS.PHASECHK.TRANS64.TRYWAIT P0, [R0+URZ+0x210], R5 ;  /* 0x00021005000075a7 */ /* 0x000e6400080011ff */
[----:B-1----:R-:W-:Y:S05]  /*33a0*/  @!P0 BRA `(.L_x_62) ;  /* 0x0000006400788947 */ /* 0x002fea0003800000 */
.L_x_176:
[----:B------:R-:W-:Y:S01]  /*33b0*/  ULEA UR5, UR6, UR37, 0x3 ;  /* 0x0000002506057291 */ /* 0x000fe2000f8e18ff */
[----:B------:R-:W-:Y:S02]  /*33c0*/  PRMT R4, RZ, 0x654, R4 ;  /* 0x00000654ff047816 */ /* 0x000fe40000000004 */
[----:B-1----:R-:W-:Y:S01]  /*33d0*/  SHF.L.U32 R5, R12, 0x1f, RZ ;  /* 0x0000001f0c057819 */ /* 0x002fe200000006ff */
[----:B------:R-:W-:Y:S01]  /*33e0*/  UIADD3 UR4, UPT, UPT, UR5, 0x1b0, URZ ;  /* 0x000001b005047890 */ /* 0x000fe2000fffe0ff */
[----:B------:R1:W-:Y:S05]  /*33f0*/  SYNCS.ARRIVE.TRANS64.RED.A1T0 RZ, [R4+URZ], RZ ;  /* 0x000000ff04ff79a7 */ /* 0x0003ea00081004ff */
[----:B------:R-:W-:Y:S01]  /*3400*/  IMAD.U32 R7, RZ, RZ, UR4 ;  /* 0x00000004ff077e24 */ /* 0x000fe2000f8e00ff */
[----:B------:R-:W2:Y:S04]  /*3410*/  SYNCS.PHASECHK.TRANS64.TRYWAIT P0, [UR5+0x1c0], R5 ;  /* 0x0001c005ff0075a7 */ /* 0x000ea80008001105 */
[----:B------:R-:W-:Y:S01]  /*3420*/  PRMT R6, R2, 0x654, R7 ;  /* 0x0000065402067816 */ /* 0x000fe20000000007 */
[----:B-1----:R-:W-:Y:S01]  /*3430*/  @!P2 IMAD.MOV.U32 R4, RZ, RZ, 0x10 ;  /* 0x00000010ff04a424 */ /* 0x002fe200078e00ff */
[----:B--2---:R-:W-:Y:S06]  /*3440*/  @!P0 BRA `(.L_x_63) ;  /* 0x0000006400648947 */ /* 0x004fec0003800000 */
.L_x_178:
[----:B------:R-:W-:Y:S01]  /*3450*/  ULEA UR4, UR6, UR37, 0x4 ;  /* 0x0000002506047291 */ /* 0x000fe2000f8e20ff */
[----:B------:R-:W-:Y:S01]  /*3460*/  SEL R3, R6, R3, !P2 ;  /* 0x0000000306037207 */ /* 0x000fe20005000000 */
[----:B------:R-:W-:Y:S01]  /*3470*/  UIADD3 UR5, UPT, UPT, UR5, 0x1b0, URZ ;  /* 0x000001b005057890 */ /* 0x000fe2000fffe0ff */
[----:B-1----:R-:W-:Y:S01]  /*3480*/  LEA R0, R11, UR37, 0x3 ;  /* 0x000000250b007c11 */ /* 0x002fe2000f8e18ff */
[----:B------:R-:W-:Y:S01]  /*3490*/  UIADD3 UR4, UPT, UPT, UR4, 0x240, URZ ;  /* 0x0000024004047890 */ /* 0x000fe2000fffe0ff */
[----:B------:R-:W-:Y:S01]  /*34a0*/  SHF.L.U32 R5, R10, 0x1f, RZ ;  /* 0x0000001f0a057819 */ /* 0x000fe200000006ff */
[----:B------:R1:W-:Y:S01]  /*34b0*/  @!P2 SYNCS.ARRIVE.TRANS64.RED RZ, [R3+URZ], R4 ;  /* 0x0000000403ffa9a7 */ /* 0x0003e200080004ff */
[----:B------:R-:W-:Y:S01]  /*34c0*/  UIADD3 UR6, UPT, UPT, UR6, 0x1, URZ ;  /* 0x0000000106067890 */ /* 0x000fe2000fffe0ff */
[----:B------:R-:W-:-:S03]  /*34d0*/  VIADD R8, R8, 0x1 ;  /* 0x0000000108087836 */ /* 0x000fc60000000000 */
[----:B------:R-:W-:Y:S02]  /*34e0*/  UISETP.NE.AND UP0, UPT, UR6, 0x2, UPT ;  /* 0x000000020600788c */ /* 0x000fe4000bf05270 */
[----:B------:R-:W-:Y:S06]  /*34f0*/  UGETNEXTWORKID.BROADCAST [UR4], [UR5] ;  /* 0x00000000040073ca */ /* 0x000fec0008000100 */
[----:B------:R-:W-:Y:S01]  /*3500*/  USEL UR4, URZ, 0x1, UP0 ;  /* 0x00000001ff047887 */ /* 0x000fe20008000000 */
[----:B------:R-:W-:Y:S01]  /*3510*/  ISETP.NE.AND P0, PT, R8, 0x2, PT ;  /* 0x000000020800780c */ /* 0x000fe20003f05270 */
[----:B------:R-:W-:Y:S01]  /*3520*/  USEL UR6, UR6, URZ, UP0 ;  /* 0x000000ff06067287 */ /* 0x000fe20008000000 */
[----:B------:R-:W2:Y:S03]  /*3530*/  SYNCS.PHASECHK.TRANS64.TRYWAIT P1, [R0+URZ+0x1b0], R5 ;  /* 0x0001b005000075a7 */ /* 0x000ea600080211ff */
[----:B------:R-:W-:Y:S01]  /*3540*/  LOP3.LUT R12, R12, UR4, RZ, 0x3c, !PT ;  /* 0x000000040c0c7c12 */ /* 0x000fe2000f8e3cff */
[----:B-12---:R-:W-:Y:S07]  /*3550*/  @!P1 BRA `(.L_x_64) ;  /* 0x0000006400389947 */ /* 0x006fee0003800000 */
.L_x_179:
[C---:B------:R-:W-:Y:S01]  /*3560*/  LEA R4, R11.reuse, UR37, 0x4 ;  /* 0x000000250b047c11 */ /* 0x040fe2000f8e20ff */
[----:B-1----:R-:W-:Y:S01]  /*3570*/  VIADD R0, R0, 0x1c0 ;  /* 0x000001c000007836 */ /* 0x002fe20000000000 */
[----:B------:R-:W-:Y:S01]  /*3580*/  SEL R8, R8, RZ, P0 ;  /* 0x000000ff08087207 */ /* 0x000fe20000000000 */
[----:B------:R-:W-:-:S03]  /*3590*/  VIADD R11, R11, 0x1 ;  /* 0x000000010b0b7836 */ /* 0x000fc60000000000 */
[----:B------:R-:W1:Y:S01]  /*35a0*/  LDS.128 R4, [R4+0x240] ;  /* 0x0002400004047984 */ /* 0x000e620000000c00 */
[----:B------:R-:W-:Y:S02]  /*35b0*/  PRMT R0, RZ, 0x654, R0 ;  /* 0x00000654ff007816 */ /* 0x000fe40000000000 */
[C---:B------:R-:W-:Y:S01]  /*35c0*/  ISETP.NE.AND P1, PT, R11.reuse, 0x2, PT ;  /* 0x000000020b00780c */ /* 0x040fe20003f25270 */
[----:B------:R-:W-:Y:S01]  /*35d0*/  @!PT LDS RZ, [RZ] ;  /* 0x00000000fffff984 */ /* 0x000fe20000000800 */
[----:B------:R-:W-:Y:S01]  /*35e0*/  @!PT LDS RZ, [RZ] ;  /* 0x00000000fffff984 */ /* 0x000fe20000000800 */
[----:B------:R-:W-:Y:S01]  /*35f0*/  @!PT LDS RZ, [RZ] ;  /* 0x00000000fffff984 */ /* 0x000fe20000000800 */
[----:B------:R-:W-:Y:S01]  /*3600*/  @!PT LDS RZ, [RZ] ;  /* 0x00000000fffff984 */ /* 0x000fe20000000800 */
[----:B------:R2:W-:Y:S06]  /*3610*/  MEMBAR.ALL.CTA ;  /* 0x0000000000007992 */ /* 0x0005ec0000008000 */
[----:B--2---:R-:W2:Y:S01]  /*3620*/  FENCE.VIEW.ASYNC.S ;  /* 0x00000000000073c6 */ /* 0x004ea20000000000 */
[----:B------:R-:W-:Y:S01]  /*3630*/  SEL R11, R11, RZ, P1 ;  /* 0x000000ff0b0b7207 */ /* 0x000fe20000800000 */
[----:B--2---:R2:W-:Y:S01]  /*3640*/  SYNCS.ARRIVE.TRANS64.RED.A1T0 RZ, [R0+URZ], RZ ;  /* 0x000000ff00ff79a7 */ /* 0x0045e200081004ff */
[----:B-1----:R-:W-:-:S02]  /*3650*/  LOP3.LUT P3, RZ, R6, 0x1, RZ, 0xc0, !PT ;  /* 0x0000000106ff7812 */ /* 0x002fc4000786c0ff */
[----:B------:R-:W-:-:S04]  /*3660*/  SEL R5, RZ, 0x1, P1 ;  /* 0x00000001ff057807 */ /* 0x000fc80000800000 */
[----:B------:R-:W-:Y:S02]  /*3670*/  LOP3.LUT R10, R10, R5, RZ, 0x3c, !PT ;  /* 0x000000050a0a7212 */ /* 0x000fe400078e3cff */
[----:B--2---:R-:W-:-:S04]  /*3680*/  SEL R0, RZ, 0x1, P0 ;  /* 0x00000001ff007807 */ /* 0x004fc80000000000 */
[----:B------:R-:W-:Y:S01]  /*3690*/  LOP3.LUT R9, R9, R0, RZ, 0x3c, !PT ;  /* 0x0000000009097212 */ /* 0x000fe200078e3cff */
[----:B------:R-:W-:Y:S06]  /*36a0*/  @P3 BRA `(.L_x_65) ;  /* 0xfffffffc002c3947 */ /* 0x000fec000383ffff */
[----:B------:R-:W-:Y:S01]  /*36b0*/  ULEA UR5, UR6, UR37, 0x3 ;  /* 0x0000002506057291 */ /* 0x000fe2000f8e18ff */
[----:B------:R-:W-:-:S08]  /*36c0*/  SHF.L.U32 R3, R12, 0x1f, RZ ;  /* 0x0000001f0c037819 */ /* 0x000fd000000006ff */
[----:B------:R-:W1:Y:S02]  /*36d0*/  SYNCS.PHASECHK.TRANS64 P0, [UR5+0x1c0], R3 ;  /* 0x0001c003ff0075a7 */ /* 0x000e640008001005 */
[----:B-1----:R-:W-:Y:S05]  /*36e0*/  @P0 BRA `(.L_x_66) ;  /* 0x0000000000080947 */ /* 0x002fea0003800000 */
[----:B------:R-:W1:Y:S02]  /*36f0*/  SYNCS.PHASECHK.TRANS64.TRYWAIT P0, [UR5+0x1c0], R3 ;  /* 0x0001c003ff0075a7 */ /* 0x000e640008001105 */
[----:B-1----:R-:W-:Y:S05]  /*3700*/  @!P0 BRA `(.L_x_67) ;  /* 0x0000006000e08947 */ /* 0x002fea0003800000 */
.L_x_66:
[----:B------:R-:W-:-:S04]  /*3710*/  UIADD3 UR4, UPT, UPT, UR6, 0x1, URZ ;  /* 0x0000000106047890 */ /* 0x000fc8000fffe0ff */
[----:B------:R-:W-:-:S04]  /*3720*/  UISETP.NE.AND UP0, UPT, UR4, 0x2, UPT ;  /* 0x000000020400788c */ /* 0x000fc8000bf05270 */
[----:B------:R-:W-:Y:S02]  /*3730*/  USEL UR7, URZ, 0x1, UP0 ;  /* 0x00000001ff077887 */ /* 0x000fe40008000000 */
[----:B------:R-:W-:-:S04]  /*3740*/  USEL UR4, UR4, URZ, UP0 ;  /* 0x000000ff04047287 */ /* 0x000fc80008000000 */
[----:B------:R-:W-:Y:S01]  /*3750*/  ULEA UR4, UR4, UR37, 0x3 ;  /* 0x0000002504047291 */ /* 0x000fe2000f8e18ff */
[----:B-1----:R-:W-:-:S04]  /*3760*/  LOP3.LUT R3, R12, UR7, RZ, 0x3c, !PT ;  /* 0x000000070c037c12 */ /* 0x002fc8000f8e3cff */
[----:B------:R-:W-:-:S04]  /*3770*/  SHF.L.U32 R0, R3, 0x1f, RZ ;  /* 0x0000001f03007819 */ /* 0x000fc800000006ff */
[----:B------:R-:W1:Y:S02]  /*3780*/  SYNCS.PHASECHK.TRANS64 P0, [UR4+0x1c0], R0 ;  /* 0x0001c000ff0075a7 */ /* 0x000e640008001004 */
[----:B-1----:R-:W-:Y:S05]  /*3790*/  @P0 EXIT ;  /* 0x000000000000094d */ /* 0x002fea0003800000 */
[----:B------:R-:W-:Y:S02]  /*37a0*/  SHF.L.U32 R3, R3, 0x1f, RZ ;  /* 0x0000001f03037819 */ /* 0x000fe400000006ff */
[----:B------:R-:W-:-:S07]  /*37b0*/  MOV R0, UR4 ;  /* 0x0000000400007c02 */ /* 0x000fce0008000f00 */
.L_x_68:
[----:B-1----:R1:W2:Y:S02]  /*37c0*/  SYNCS.PHASECHK.TRANS64.TRYWAIT P0, [R0+URZ+0x1c0], R3 ;  /* 0x0001c003000075a7 */ /* 0x0022a400080011ff */
[----:B--2---:R-:W-:Y:S05]  /*37d0*/  @!P0 NANOSLEEP.SYNCS 0x989680 ;  /* 0x009896800000895d */ /* 0x004fea0003900000 */
[----:B------:R-:W2:Y:S02]  /*37e0*/  @!P0 SYNCS.PHASECHK.TRANS64 P0, [R0+URZ+0x1c0], R3 ;  /* 0x0001c003000085a7 */ /* 0x000ea400080010ff */
[----:B--2---:R-:W-:Y:S05]  /*37f0*/  @P0 EXIT ;  /* 0x000000000000094d */ /* 0x004fea0003800000 */
[----:B------:R-:W-:Y:S05]  /*3800*/  BRA `(.L_x_68) ;  /* 0xfffffffc00ec7947 */ /* 0x000fea000383ffff */
.L_x_61:
[----:B------:R-:W-:-:S09]  /*3810*/  UISETP.NE.AND UP1, UPT, UR8, URZ, UPT ;  /* 0x000000ff0800728c */ /* 0x000fd2000bf25270 */
[----:B------:R-:W-:Y:S05]  /*3820*/  BRA.U UP1, `(.L_x_69) ;  /* 0x0000000d01607547 */ /* 0x000fea000b800000 */
[----:B------:R-:W-:Y:S01]  /*3830*/  UMOV UR4, 0x40 ;  /* 0x0000004000047882 */ /* 0x000fe20000000000 */
[----:B------:R-:W-:Y:S01]  /*3840*/  NOP ;  /* 0x0000000000007918 */ /* 0x000fe20000000000 */
[----:B------:R-:W-:Y:S01]  /*3850*/  ULEA UR4, UR37, UR4, 0x18 ;  /* 0x0000000425047291 */ /* 0x000fe2000f8ec0ff */
[----:B------:R-:W-:Y:S02]  /*3860*/  UMOV UR5, 0x400 ;  /* 0x0000040000057882 */ /* 0x000fe40000000000 */
[----:B------:R-:W-:-:S06]  /*3870*/  ULEA UR37, UR37, UR5, 0x18 ;  /* 0x0000000525257291 */ /* 0x000fcc000f8ec0ff */
[----:B------:R-:W1:Y:S02]  /*3880*/  LDS.U8 R0, [UR4+0x1c] ;  /* 0x00001c04ff007984 */ /* 0x000e640008000000 */
[----:B-1----:R-:W-:-:S13]  /*3890*/  ISETP.NE.AND P0, PT, R0, RZ, PT ;  /* 0x000000ff0000720c */ /* 0x002fda0003f05270 */
[----:B------:R-:W-:Y:S05]  /*38a0*/  @P0 BRA `(.L_x_70) ;  /* 0x0000000000580947 */ /* 0x000fea0003800000 */
[----:B------:R-:W-:-:S13]  /*38b0*/  ELECT P0, URZ, PT ;  /* 0x0000000000ff782f */ /* 0x000fda0003800000 */
[----:B------:R-:W-:Y:S05]  /*38c0*/  @!P0 BRA `(.L_x_71) ;  /* 0x0000000000608947 */ /* 0x000fea0003800000 */
[----:B------:R-:W-:Y:S01]  /*38d0*/  UMOV UR5, 0x10 ;  /* 0x0000001000057882 */ /* 0x000fe20000000000 */
[----:B------:R-:W-:Y:S01]  /*38e0*/  HFMA2 R0, -RZ, RZ, 0, 5.9604644775390625e-08 ;  /* 0x00000001ff007431 */ /* 0x000fe200000001ff */
[----:B------:R-:W-:-:S03]  /*38f0*/  MOV R2, 0xffff ;  /* 0x0000ffff00027802 */ /* 0x000fc60000000f00 */
[----:B------:R-:W-:Y:S04]  /*3900*/  DEPBAR.LE SB1, 0x36 ;  /* 0x00009d800000791a */ /* 0x000fe80000000000 */
[----:B------:R-:W1:Y:S02]  /*3910*/  UTCATOMSWS.FIND_AND_SET.ALIGN UP0, UR5, UR5 ;  /* 0x00000005000575e3 */ /* 0x000e640008000800 */
[----:B-1----:R-:W-:Y:S01]  /*3920*/  MOV R3, UR5 ;  /* 0x0000000500037c02 */ /* 0x002fe20008000f00 */
[----:B------:R-:W-:Y:S06]  /*3930*/  BRA.U UP0, `(.L_x_72) ;  /* 0x0000000100187547 */ /* 0x000fec000b800000 */
.L_x_73:
[----:B------:R-:W-:Y:S05]  /*3940*/  NANOSLEEP 0x64 ;  /* 0x000000640000795d */ /* 0x000fea0003800000 */
[----:B------:R-:W-:-:S05]  /*3950*/  UMOV UR5, 0x10 ;  /* 0x0000001000057882 */ /* 0x000fca0000000000 */
[----:B------:R-:W-:Y:S04]  /*3960*/  DEPBAR.LE SB1, 0x36 ;  /* 0x00009d800000791a */ /* 0x000fe80000000000 */
[----:B------:R-:W1:Y:S02]  /*3970*/  UTCATOMSWS.FIND_AND_SET.ALIGN UP0, UR5, UR5 ;  /* 0x00000005000575e3 */ /* 0x000e640008000800 */
[----:B-1----:R-:W-:Y:S01]  /*3980*/  MOV R3, UR5 ;  /* 0x0000000500037c02 */ /* 0x002fe20008000f00 */
[----:B------:R-:W-:Y:S05]  /*3990*/  BRA.U !UP0, `(.L_x_73) ;  /* 0xfffffffd08e87547 */ /* 0x000fea000b83ffff */
.L_x_72:
[-C--:B------:R-:W-:Y:S02]  /*39a0*/  SHF.L.U32 R2, R2, R3.reuse, RZ ;  /* 0x0000000302027219 */ /* 0x080fe400000006ff */
[----:B------:R-:W-:Y:S01]  /*39b0*/  SHF.L.U32 R0, R0, R3, RZ ;  /* 0x0000000300007219 */ /* 0x000fe200000006ff */
[----:B------:R-:W-:Y:S02]  /*39c0*/  IMAD.SHL.U32 R3, R3, 0x20, RZ ;  /* 0x0000002003037824 */ /* 0x000fe400078e00ff */
[----:B------:R1:W-:Y:S04]  /*39d0*/  ATOMS.OR RZ, [UR4+0x14], R2 ;  /* 0x00001402ffff798c */ /* 0x0003e8000b000004 */
[----:B------:R1:W-:Y:S04]  /*39e0*/  ATOMS.OR RZ, [UR4+0x18], R0 ;  /* 0x00001800ffff798c */ /* 0x0003e8000b000004 */
[----:B------:R1:W-:Y:S01]  /*39f0*/  STS [UR37+0x260], R3 ;  /* 0x00026003ff007988 */ /* 0x0003e20008000825 */
[----:B------:R-:W-:Y:S05]  /*3a00*/  BRA `(.L_x_71) ;  /* 0x0000000000107947 */ /* 0x000fea0003800000 */
.L_x_70:
[----:B------:R-:W-:Y:S02]  /*3a10*/  MOV R0, 0xffffffff ;  /* 0xffffffff00007802 */ /* 0x000fe40000000f00 */
[----:B------:R-:W-:-:S03]  /*3a20*/  MOV R2, 0x3a50 ;  /* 0x00003a5000027802 */ /* 0x000fc60000000f00 */
[----:B------:R1:W-:Y:S04]  /*3a30*/  STS [UR37+0x260], R0 ;  /* 0x00026000ff007988 */ /* 0x0003e80008000825 */
[----:B-1-3-5:R-:W-:Y:S05]  /*3a40*/  CALL.REL.NOINC `($__internal_1_$__cuda_sm10x_tcgen05_guardrail_trap_phase_invalid_during_alloc) ;  /* 0x00000064009c7944 */ /* 0x02afea0003c00000 */
.L_x_71:
[----:B------:R-:W-:Y:S05]  /*3a50*/  WARPSYNC.ALL ;  /* 0x0000000000007948 */ /* 0x000fea0003800000 */
[----:B------:R-:W2:Y:S01]  /*3a60*/  S2UR UR6, SR_CgaCtaId ;  /* 0x00000000000679c3 */ /* 0x000ea20000008800 */
[----:B------:R-:W-:Y:S01]  /*3a70*/  UMOV UR4, 0x400 ;  /* 0x0000040000047882 */ /* 0x000fe20000000000 */
[----:B------:R-:W-:-:S06]  /*3a80*/  NOP ;  /* 0x0000000000007918 */ /* 0x000fcc0000000000 */
[----:B------:R-:W-:Y:S06]  /*3a90*/  BAR.ARV 0x6, 0xa0 ;  /* 0x0182800000007b1d */ /* 0x000fec0000002000 */
[----:B------:R-:W4:Y:S01]  /*3aa0*/  LDCU UR7, c[0x0][0x38c] ;  /* 0x00007180ff0777ac */ /* 0x000f220008000800 */
[----:B------:R-:W-:Y:S01]  /*3ab0*/  IMAD.MOV.U32 R11, RZ, RZ, 0x1 ;  /* 0x00000001ff0b7424 */ /* 0x000fe200078e00ff */
[----:B------:R-:W-:Y:S01]  /*3ac0*/  CS2R R8, SRZ ;  /* 0x0000000000087805 */ /* 0x000fe2000001ff00 */
[----:B------:R-:W-:Y:S01]  /*3ad0*/  IMAD.MOV.U32 R10, RZ, RZ, RZ ;  /* 0x000000ffff0a7224 */ /* 0x000fe200078e00ff */
[----:B------:R-:W-:Y:S01]  /*3ae0*/  UMOV UR18, URZ ;  /* 0x000000ff00127c82 */ /* 0x000fe20008000000 */
[----:B------:R-:W-:Y:S01]  /*3af0*/  UMOV UR17, URZ ;  /* 0x000000ff00117c82 */ /* 0x000fe20008000000 */
[----:B------:R-:W-:Y:S01]  /*3b00*/  UMOV UR20, 0x0 ;  /* 0x0000000000147882 */ /* 0x000fe20000000000 */
[----:B------:R-:W-:Y:S01]  /*3b10*/  UMOV UR21, 0x82004a0 ;  /* 0x082004a000157882 */ /* 0x000fe20000000000 */
[----:B--2---:R-:W-:Y:S01]  /*3b20*/  ULEA UR6, UR6, UR4, 0x18 ;  /* 0x0000000406067291 */ /* 0x004fe2000f8ec0ff */
[----:B------:R-:W2:Y:S03]  /*3b30*/  LDCU UR4, c[0x0][0x38c] ;  /* 0x00007180ff0477ac */ /* 0x000ea60008000800 */
[----:B------:R-:W-:-:S02]  /*3b40*/  UIADD3 UR11, UPT, UPT, UR6, 0x8600, URZ ;  /* 0x00008600060b7890 */ /* 0x000fc4000fffe0ff */
[----:B----4-:R-:W-:-:S03]  /*3b50*/  UIADD3 UR7, UPT, UPT, UR7, 0x1f, URZ ;  /* 0x0000001f07077890 */ /* 0x010fc6000fffe0ff */
[----:B-1----:R-:W1:Y:S01]  /*3b60*/  LDS R0, [UR6+0x260] ;  /* 0x00026006ff007984 */ /* 0x002e620008000800 */
[----:B------:R-:W-:Y:S02]  /*3b70*/  UIADD3 UR12, UPT, UPT, UR6, 0x20600, URZ ;  /* 0x00020600060c7890 */ /* 0x000fe4000fffe0ff */
[----:B------:R-:W-:Y:S02]  /*3b80*/  USHF.R.S32.HI UR5, URZ, 0x1f, UR7 ;  /* 0x0000001fff057899 */ /* 0x000fe40008011407 */
[----:B------:R-:W-:Y:S02]  /*3b90*/  USHF.R.U32.HI UR11, URZ, 0x4, UR11 ;  /* 0x00000004ff0b7899 */ /* 0x000fe4000801160b */
[----:B------:R-:W-:Y:S02]  /*3ba0*/  ULEA.HI UR5, UR5, UR7, URZ, 0x5 ;  /* 0x0000000705057291 */ /* 0x000fe4000f8f28ff */
[----:B------:R-:W-:Y:S02]  /*3bb0*/  USHF.R.U32.HI UR12, URZ, 0x4, UR12 ;  /* 0x00000004ff0c7899 */ /* 0x000fe4000801160c */
[----:B------:R-:W-:-:S02]  /*3bc0*/  USHF.R.S32.HI UR5, URZ, 0x5, UR5 ;  /* 0x00000005ff057899 */ /* 0x000fc40008011405 */
[----:B------:R-:W-:Y:S02]  /*3bd0*/  ULOP3.LUT UR11, UR11, 0x3fff, URZ, 0xc0, !UPT ;  /* 0x00003fff0b0b7892 */ /* 0x000fe4000f8ec0ff */
[----:B------:R-:W-:Y:S02]  /*3be0*/  UISETP.LT.AND UP0, UPT, UR5, 0x1, UPT ;  /* 0x000000010500788c */ /* 0x000fe4000bf01270 */
[----:B------:R-:W-:Y:S02]  /*3bf0*/  ULOP3.LUT UR12, UR12, 0x3fff, URZ, 0xc0, !UPT ;  /* 0x00003fff0c0c7892 */ /* 0x000fe4000f8ec0ff */
[----:B------:R-:W-:Y:S02]  /*3c00*/  USEL UR10, UR5, 0x1, !UP0 ;  /* 0x00000001050a7887 */ /* 0x000fe4000c000000 */
[----:B------:R-:W-:Y:S02]  /*3c10*/  ULOP3.LUT UR11, UR11, 0x10000, URZ, 0xfc, !UPT ;  /* 0x000100000b0b7892 */ /* 0x000fe4000f8efcff */
[----:B------:R-:W-:-:S02]  /*3c20*/  ULOP3.LUT UR12, UR12, 0x10000, URZ, 0xfc, !UPT ;  /* 0x000100000c0c7892 */ /* 0x000fc4000f8efcff */
[----:B------:R-:W-:Y:S02]  /*3c30*/  UIADD3 UR10, UPT, UPT, -UR10, URZ, URZ ;  /* 0x000000ff0a0a7290 */ /* 0x000fe4000fffe1ff */
[----:B--2---:R-:W-:Y:S01]  /*3c40*/  UISETP.GE.AND UP3, UPT, UR4, 0x1, UPT ;  /* 0x000000010400788c */ /* 0x004fe2000bf66270 */
[----:B-1----:R-:W-:-:S15]  /*3c50*/  R2UR UR19, R0 ;  /* 0x00000000001372ca */ /* 0x002fde00000e0000 */
.L_x_80:
[----:B------:R-:W-:Y:S02]  /*3c60*/  LEA R0, R10, UR6, 0x3 ;  /* 0x000000060a007c11 */ /* 0x000fe4000f8e18ff */
[----:B------:R-:W-:Y:S02]  /*3c70*/  SHF.L.U32 R5, R9, 0x1f, RZ ;  /* 0x0000001f09057819 */ /* 0x000fe400000006ff */
[----:B------:R-:W-:Y:S01]  /*3c80*/  PLOP3.LUT P0, PT, PT, PT, UP3, 0x80, 0x8 ;  /* 0x000000000008781c */ /* 0x000fe20003f0f038 */
[----:B------:R-:W-:Y:S01]  /*3c90*/  VIADD R3, R0, 0x1c0 ;  /* 0x000001c000037836 */ /* 0x000fe20000000000 */
[----:B-1----:R-:W1:Y:S02]  /*3ca0*/  SYNCS.PHASECHK.TRANS64.TRYWAIT P1, [R0+URZ+0x1b0], R5 ;  /* 0x0001b005000075a7 */ /* 0x002e6400080211ff */
[----:B-1--4-:R-:W-:Y:S09]  /*3cb0*/  @!P1 BRA `(.L_x_74) ;  /* 0x0000005c008c9947 */ /* 0x012ff20003800000 */
.L_x_181:
[----:B------:R-:W-:Y:S01]  /*3cc0*/  LEA R4, R10, UR6, 0x4 ;  /* 0x000000060a047c11 */ /* 0x000fe2000f8e20ff */
[----:B------:R-:W-:Y:S01]  /*3cd0*/  @UP3 ULEA UR4, UR17, UR6, 0x3 ;  /* 0x0000000611043291 */ /* 0x000fe2000f8e18ff */
[----:B------:R-:W-:Y:S01]  /*3ce0*/  PLOP3.LUT P2, PT, PT, PT, PT, 0x80, 0x8 ;  /* 0x000000000008781c */ /* 0x000fe20003f4f070 */
[----:B------:R-:W-:Y:S01]  /*3cf0*/  ULEA UR9, UR18, UR6, 0x3 ;  /* 0x0000000612097291 */ /* 0x000fe2000f8e18ff */
[----:B------:R-:W-:Y:S02]  /*3d00*/  PRMT R3, RZ, 0x654, R3 ;  /* 0x00000654ff037816 */ /* 0x000fe40000000003 */
[----:B-1----:R-:W1:Y:S01]  /*3d10*/  LDS.128 R4, [R4+0x240] ;  /* 0x0002400004047984 */ /* 0x002e620000000c00 */
[----:B------:R-:W-:Y:S02]  /*3d20*/  @P0 SHF.L.U32 R2, R8, 0x1f, RZ ;  /* 0x0000001f08020819 */ /* 0x000fe400000006ff */
[----:B------:R-:W-:Y:S01]  /*3d30*/  SHF.L.U32 R0, R11, 0x1f, RZ ;  /* 0x0000001f0b007819 */ /* 0x000fe200000006ff */
[----:B------:R-:W-:Y:S01]  /*3d40*/  @!PT LDS RZ, [RZ] ;  /* 0x00000000fffff984 */ /* 0x000fe20000000800 */
[----:B------:R-:W-:Y:S01]  /*3d50*/  @!PT LDS RZ, [RZ] ;  /* 0x00000000fffff984 */ /* 0x000fe20000000800 */
[----:B------:R-:W-:Y:S01]  /*3d60*/  @!PT LDS RZ, [RZ] ;  /* 0x00000000fffff984 */ /* 0x000fe20000000800 */
[----:B------:R-:W-:Y:S01]  /*3d70*/  @!PT LDS RZ, [RZ] ;  /* 0x00000000fffff984 */ /* 0x000fe20000000800 */
[----:B------:R2:W-:Y:S06]  /*3d80*/  MEMBAR.ALL.CTA ;  /* 0x0000000000007992 */ /* 0x0005ec0000008000 */
[----:B--2---:R-:W2:Y:S02]  /*3d90*/  FENCE.VIEW.ASYNC.S ;  /* 0x00000000000073c6 */ /* 0x004ea40000000000 */
[----:B--2---:R2:W-:Y:S01]  /*3da0*/  SYNCS.ARRIVE.TRANS64.RED.A1T0 RZ, [R3+URZ], RZ ;  /* 0x000000ff03ff79a7 */ /* 0x0045e200081004ff */
[----:B------:R2:W4:Y:S01]  /*3db0*/  @P0 SYNCS.PHASECHK.TRANS64.TRYWAIT P2, [UR4], R2 ;  /* 0x00000002ff0005a7 */ /* 0x0005220008041104 */
[----:B-1----:R-:W-:Y:S01]  /*3dc0*/  LOP3.LUT P1, RZ, R6, 0x1, RZ, 0xc0, !PT ;  /* 0x0000000106ff7812 */ /* 0x002fe2000782c0ff */
[----:B------:R-:W1:Y:S02]  /*3dd0*/  SYNCS.PHASECHK.TRANS64.TRYWAIT P0, [UR9+0x1f0], R0 ;  /* 0x0001f000ff0075a7 */ /* 0x000e640008001109 */
[----:B-12-4-:R-:W-:Y:S10]  /*3de0*/  @!P0 BRA `(.L_x_75) ;  /* 0x0000005c00548947 */ /* 0x016ff40003800000 */
.L_x_183:
[----:B------:R-:W-:Y:S01]  /*3df0*/  IADD3 R10, PT, PT, R10, 0x1, RZ ;  /* 0x000000010a0a7810 */ /* 0x000fe20007ffe0ff */
[----:B------:R-:W-:Y:S06]  /*3e00*/  BRA.U !UP3, `(.L_x_76) ;  /* 0x000000010b887547 */ /* 0x000fec000b800000 */
[----:B------:R-:W-:Y:S02]  /*3e10*/  ULEA UR8, UR18, UR19, 0x7 ;  /* 0x0000001312087291 */ /* 0x000fe4000f8e38ff */
[----:B------:R-:W-:Y:S01]  /*3e20*/  UPLOP3.LUT UP4, UPT, UPT, UPT, UPT, 0x40, 0x4 ;  /* 0x000000000004789c */ /* 0x000fe20003f8e870 */
[----:B------:R-:W-:Y:S01]  /*3e30*/  UMOV UR16, UR10 ;  /* 0x0000000a00107c82 */ /* 0x000fe20008000000 */
[----:B------:R-:W-:Y:S01]  /*3e40*/  UMOV UR15, UR5 ;  /* 0x00000005000f7c82 */ /* 0x000fe20008000000 */
[----:B------:R-:W-:-:S08]  /*3e50*/  UMOV UR14, UR17 ;  /* 0x00000011000e7c82 */ /* 0x000fd00008000000 */
.L_x_79:
[----:B------:R-:W-:Y:S02]  /*3e60*/  UIADD3 UR16, UPT, UPT, UR16, 0x1, URZ ;  /* 0x0000000110107890 */ /* 0x000fe4000fffe0ff */
[----:B--2---:R-:W-:Y:S02]  /*3e70*/  ULEA UR7, UR14, UR6, 0x3 ;  /* 0x000000060e077291 */ /* 0x004fe4000f8e18ff */
[----:B------:R-:W-:Y:S01]  /*3e80*/  UISETP.NE.AND UP0, UPT, UR16, URZ, UPT ;  /* 0x000000ff1000728c */ /* 0x000fe2000bf05270 */
[----:B----4-:R-:W-:Y:S10]  /*3e90*/  @P2 BRA `(.L_x_77) ;  /* 0x00000000000c2947 */ /* 0x010ff40003800000 */
[----:B-1----:R-:W-:Y:S04]  /*3ea0*/  SHF.L.U32 R3, R8, 0x1f, RZ ;  /* 0x0000001f08037819 */ /* 0x002fe800000006ff */
[----:B------:R-:W1:Y:S02]  /*3eb0*/  SYNCS.PHASECHK.TRANS64.TRYWAIT P0, [UR7], R3 ;  /* 0x00000003ff0075a7 */ /* 0x000e640008001107 */
[----:B-1----:R-:W-:Y:S05]  /*3ec0*/  @!P0 BRA `(.L_x_78) ;  /* 0x0000005c00348947 */ /* 0x002fea0003800000 */
.L_x_77:
[----:B------:R-:W-:Y:S01]  /*3ed0*/  UISETP.NE.AND UP1, UPT, UR15, 0x1, UPT ;  /* 0x000000010f00788c */ /* 0x000fe2000bf25270 */
[----:B------:R-:W-:Y:S01]  /*3ee0*/  PLOP3.LUT P2, PT, PT, PT, PT, 0x80, 0x8 ;  /* 0x000000000008781c */ /* 0x000fe20003f4f070 */
[----:B------:R-:W-:Y:S02]  /*3ef0*/  UIADD3 UR17, UPT, UPT, UR14, 0x1, URZ ;  /* 0x000000010e117890 */ /* 0x000fe4000fffe0ff */
[----:B------:R-:W-:Y:S02]  /*3f00*/  ULEA UR22, UR14, UR12, 0x8 ;  /* 0x0000000c0e167291 */ /* 0x000fe4000f8e40ff */
[----:B------:R-:W-:Y:S01]  /*3f10*/  UISETP.NE.AND UP2, UPT, UR17, 0x18, UPT ;  /* 0x000000181100788c */ /* 0x000fe2000bf45270 */
[----:B------:R-:W-:Y:S01]  /*3f20*/  PLOP3.LUT P0, PT, PT, PT, UP1, 0x80, 0x8 ;  /* 0x000000000008781c */ /* 0x000fe20003f0f018 */
[----:B------:R-:W-:Y:S02]  /*3f30*/  ULEA UR24, UR14, UR11, 0x8 ;  /* 0x0000000b0e187291 */ /* 0x000fe4000f8e40ff */
[----:B------:R-:W-:Y:S02]  /*3f40*/  USEL UR13, URZ, 0x1, UP2 ;  /* 0x00000001ff0d7887 */ /* 0x000fe40009000000 */
[----:B------:R-:W-:Y:S02]  /*3f50*/  USEL UR17, UR17, URZ, UP2 ;  /* 0x000000ff11117287 */ /* 0x000fe40009000000 */
[----:B------:R-:W-:Y:S02]  /*3f60*/  UIADD3 UR7, UPT, UPT, UR7, 0xc0, URZ ;  /* 0x000000c007077890 */ /* 0x000fe4000fffe0ff */
[----:B------:R-:W-:Y:S01]  /*3f70*/  @UP1 ULEA UR4, UR17, UR6, 0x3 ;  /* 0x0000000611041291 */ /* 0x000fe2000f8e18ff */
[----:B------:R-:W-:Y:S01]  /*3f80*/  LOP3.LUT R8, R8, UR13, RZ, 0x3c, !PT ;  /* 0x0000000d08087c12 */ /* 0x000fe2000f8e3cff */
[----:B------:R-:W-:Y:S01]  /*3f90*/  UMOV UR23, 0xc0004010 ;  /* 0xc000401000177882 */ /* 0x000fe20000000000 */
[----:B------:R-:W-:Y:S01]  /*3fa0*/  UMOV UR25, 0xc0004010 ;  /* 0xc000401000197882 */ /* 0x000fe20000000000 */
[----:B------:R-:W-:Y:S01]  /*3fb0*/  UIADD3 UR15, UPT, UPT, UR15, -0x1, URZ ;  /* 0xffffffff0f0f7890 */ /* 0x000fe2000fffe0ff */
[----:B-1----:R-:W-:Y:S01]  /*3fc0*/  @P0 SHF.L.U32 R0, R8, 0x1f, RZ ;  /* 0x0000001f08000819 */ /* 0x002fe200000006ff */
[----:B------:R-:W-:Y:S03]  /*3fd0*/  UMOV UR14, UR17 ;  /* 0x00000011000e7c82 */ /* 0x000fe60008000000 */
[----:B------:R2:W4:Y:S01]  /*3fe0*/  @P0 SYNCS.PHASECHK.TRANS64.TRYWAIT P2, [UR4], R0 ;  /* 0x00000000ff0005a7 */ /* 0x0005220008041104 */
[----:B------:R2:W-:Y:S01]  /*3ff0*/  UTCIMMA gdesc[UR24], gdesc[UR22], tmem[UR8], tmem[UR20], idesc[UR21], UP4 ;  /* 0x00ff1416180075ea */ /* 0x0005e2000a000108 */
[----:B------:R-:W-:Y:S01]  /*4000*/  UPLOP3.LUT UP4, UPT, UPT, UPT, UPT, 0x80, 0x8 ;  /* 0x000000000008789c */ /* 0x000fe20003f8f070 */
[----:B------:R2:W-:Y:S01]  /*4010*/  UTCBAR [UR7], URZ ;  /* 0x000000ff070073e9 */ /* 0x0005e200080000ff */
[----:B------:R-:W-:Y:S09]  /*4020*/  BRA.U UP0, `(.L_x_79) ;  /* 0xfffffffd008c7547 */ /* 0x000ff2000b83ffff */
.L_x_76:
[----:B------:R-:W-:Y:S01]  /*4030*/  UIADD3 UR18, UPT, UPT, UR18, 0x1, URZ ;  /* 0x0000000112127890 */ /* 0x000fe2000fffe0ff */
[C---:B------:R-:W-:Y:S01]  /*4040*/  ISETP.NE.AND P0, PT, R10.reuse, 0x2, PT ;  /* 0x000000020a00780c */ /* 0x040fe20003f05270 */
[----:B------:R-:W-:Y:S02]  /*4050*/  UIADD3 UR9, UPT, UPT, UR9, 0x1d0, URZ ;  /* 0x000001d009097890 */ /* 0x000fe4000fffe0ff */
[----:B------:R-:W-:Y:S01]  /*4060*/  UISETP.NE.AND UP0, UPT, UR18, 0x4, UPT ;  /* 0x000000041200788c */ /* 0x000fe2000bf05270 */
[----:B-12---:R-:W-:Y:S02]  /*4070*/  SEL R0, RZ, 0x1, P0 ;  /* 0x00000001ff007807 */ /* 0x006fe40000000000 */
[----:B------:R-:W-:Y:S01]  /*4080*/  SEL R10, R10, RZ, P0 ;  /* 0x000000ff0a0a7207 */ /* 0x000fe20000000000 */
[----:B------:R-:W-:Y:S01]  /*4090*/  USEL UR4, URZ, 0x1, UP0 ;  /* 0x00000001ff047887 */ /* 0x000fe20008000000 */
[----:B------:R-:W-:Y:S01]  /*40a0*/  LOP3.LUT R9, R9, R0, RZ, 0x3c, !PT ;  /* 0x0000000009097212 */ /* 0x000fe200078e3cff */
[----:B------:R-:W-:Y:S01]  /*40b0*/  USEL UR18, UR18, URZ, UP0 ;  /* 0x000000ff12127287 */ /* 0x000fe20008000000 */
[----:B------:R1:W-:Y:S03]  /*40c0*/  UTCBAR [UR9], URZ ;  /* 0x000000ff090073e9 */ /* 0x0003e600080000ff */
[----:B------:R-:W-:Y:S01]  /*40d0*/  LOP3.LUT R11, R11, UR4, RZ, 0x3c, !PT ;  /* 0x000000040b0b7c12 */ /* 0x000fe2000f8e3cff */
[----:B------:R-:W-:Y:S07]  /*40e0*/  @P1 BRA `(.L_x_80) ;  /* 0xfffffff800dc1947 */ /* 0x000fee000383ffff */
[----:B------:R-:W2:Y:S01]  /*40f0*/  S2UR UR4, SR_CgaCtaId ;  /* 0x00000000000479c3 */ /* 0x000ea20000008800 */
[----:B------:R-:W-:Y:S01]  /*4100*/  ELECT P0, URZ, PT ;  /* 0x0000000000ff782f */ /* 0x000fe20003800000 */
[----:B------:R-:W-:Y:S01]  /*4110*/  IMAD.MOV.U32 R0, RZ, RZ, 0x1 ;  /* 0x00000001ff007424 */ /* 0x000fe200078e00ff */
[----:B------:R-:W-:Y:S01]  /*4120*/  UIADD3 UR6, UPT, UPT, UR6, 0x1f0, URZ ;  /* 0x000001f006067890 */ /* 0x000fe2000fffe0ff */
[----:B------:R-:W-:Y:S01]  /*4130*/  SHF.L.U32 R3, R11, 0x1f, RZ ;  /* 0x0000001f0b037819 */ /* 0x000fe200000006ff */
[----:B------:R-:W-:-:S03]  /*4140*/  UMOV UR5, 0x40 ;  /* 0x0000004000057882 */ /* 0x000fc60000000000 */
[----:B------:R-:W-:Y:S01]  /*4150*/  UVIRTCOUNT.DEALLOC.SMPOOL 0x80 ;  /* 0x000000800000784c */ /* 0x000fe20000000000 */
[----:B--2---:R-:W-:Y:S02]  /*4160*/  ULEA UR4, UR4, UR5, 0x18 ;  /* 0x0000000504047291 */ /* 0x004fe4000f8ec0ff */
[----:B------:R-:W-:-:S07]  /*4170*/  ULEA UR5, UR18, UR6, 0x3 ;  /* 0x0000000612057291 */ /* 0x000fce000f8e18ff */
[----:B------:R2:W-:Y:S02]  /*4180*/  @P0 STS.U8 [UR4+0x1c], R0 ;  /* 0x00001c00ff000988 */ /* 0x0005e40008000004 */
[----:B------:R-:W3:Y:S02]  /*4190*/  SYNCS.PHASECHK.TRANS64.TRYWAIT P0, [UR5], R3 ;  /* 0x00000003ff0075a7 */ /* 0x000ee40008001105 */
[----:B--23--:R-:W-:Y:S05]  /*41a0*/  @!P0 BRA `(.L_x_81) ;  /* 0x0000005800948947 */ /* 0x00cfea0003800000 */
.L_x_186:
[----:B------:R-:W-:-:S04]  /*41b0*/  UIADD3 UR7, UPT, UPT, UR18, 0x1, URZ ;  /* 0x0000000112077890 */ /* 0x000fc8000fffe0ff */
[----:B------:R-:W-:-:S04]  /*41c0*/  UISETP.NE.AND UP0, UPT, UR7, 0x4, UPT ;  /* 0x000000040700788c */ /* 0x000fc8000bf05270 */
[----:B------:R-:W-:Y:S02]  /*41d0*/  USEL UR8, URZ, 0x1, UP0 ;  /* 0x00000001ff087887 */ /* 0x000fe40008000000 */
[----:B------:R-:W-:-:S04]  /*41e0*/  USEL UR7, UR7, URZ, UP0 ;  /* 0x000000ff07077287 */ /* 0x000fc80008000000 */
[----:B------:R-:W-:Y:S01]  /*41f0*/  ULEA UR5, UR7, UR6, 0x3 ;  /* 0x0000000607057291 */ /* 0x000fe2000f8e18ff */
[----:B------:R-:W-:-:S04]  /*4200*/  LOP3.LUT R2, R11, UR8, RZ, 0x3c, !PT ;  /* 0x000000080b027c12 */ /* 0x000fc8000f8e3cff */
[----:B--2---:R-:W-:-:S04]  /*4210*/  SHF.L.U32 R3, R2, 0x1f, RZ ;  /* 0x0000001f02037819 */ /* 0x004fc800000006ff */
[----:B------:R-:W2:Y:S02]  /*4220*/  SYNCS.PHASECHK.TRANS64.TRYWAIT P0, [UR5], R3 ;  /* 0x00000003ff0075a7 */ /* 0x000ea40008001105 */
[----:B--2---:R-:W-:Y:S05]  /*4230*/  @!P0 BRA `(.L_x_82) ;  /* 0x0000005800888947 */ /* 0x004fea0003800000 */
.L_x_188:
        /* <DEDUP_REMOVED lines=9> */
.L_x_190:
[----:B------:R-:W-:-:S04]  /*42d0*/  UIADD3 UR7, UPT, UPT, UR7, 0x1, URZ ;  /* 0x0000000107077890 */ /* 0x000fc8000fffe0ff */
[----:B------:R-:W-:-:S04]  /*42e0*/  UISETP.NE.AND UP0, UPT, UR7, 0x4, UPT ;  /* 0x000000040700788c */ /* 0x000fc8000bf05270 */
[----:B------:R-:W-:Y:S02]  /*42f0*/  USEL UR5, URZ, 0x1, UP0 ;  /* 0x00000001ff057887 */ /* 0x000fe40008000000 */
[----:B------:R-:W-:-:S04]  /*4300*/  USEL UR7, UR7, URZ, UP0 ;  /* 0x000000ff07077287 */ /* 0x000fc80008000000 */
[----:B------:R-:W-:Y:S01]  /*4310*/  ULEA UR7, UR7, UR6, 0x3 ;  /* 0x0000000607077291 */ /* 0x000fe2000f8e18ff */
[----:B--2---:R-:W-:-:S04]  /*4320*/  LOP3.LUT R3, R2, UR5, RZ, 0x3c, !PT ;  /* 0x0000000502037c12 */ /* 0x004fc8000f8e3cff */
[----:B------:R-:W-:-:S04]  /*4330*/  SHF.L.U32 R3, R3, 0x1f, RZ ;  /* 0x0000001f03037819 */ /* 0x000fc800000006ff */
[----:B------:R-:W2:Y:S02]  /*4340*/  SYNCS.PHASECHK.TRANS64.TRYWAIT P0, [UR7], R3 ;  /* 0x00000003ff0075a7 */ /* 0x000ea40008001107 */
[----:B--2---:R-:W-:Y:S05]  /*4350*/  @!P0 BRA `(.L_x_84) ;  /* 0x0000005800708947 */ /* 0x004fea0003800000 */
.L_x_192:
[----:B------:R-:W-:Y:S01]  /*4360*/  NOP ;  /* 0x0000000000007918 */ /* 0x000fe20000000000 */
[----:B--2---:R-:W2:Y:S01]  /*4370*/  LDS R0, [UR4+0x14] ;  /* 0x00001404ff007984 */ /* 0x004ea20008000800 */
[----:B------:R-:W-:Y:S01]  /*4380*/  ULOP3.LUT UR6, UR19, 0xffff, URZ, 0xc0, !UPT ;  /* 0x0000ffff13067892 */ /* 0x000fe2000f8ec0ff */
[----:B------:R-:W-:Y:S01]  /*4390*/  UMOV UR8, 0xffff ;  /* 0x0000ffff00087882 */ /* 0x000fe20000000000 */
[----:B------:R-:W-:Y:S02]  /*43a0*/  UMOV UR5, 0x1 ;  /* 0x0000000100057882 */ /* 0x000fe40000000000 */
[----:B------:R-:W-:-:S04]  /*43b0*/  USHF.R.U32.HI UR6, URZ, 0x5, UR6 ;  /* 0x00000005ff067899 */ /* 0x000fc80008011606 */
[----:B------:R-:W-:Y:S02]  /*43c0*/  USHF.L.U32 UR8, UR8, UR6, URZ ;  /* 0x0000000608087299 */ /* 0x000fe400080006ff */
[----:B------:R-:W-:-:S04]  /*43d0*/  USHF.L.U32 UR5, UR5, UR6, URZ ;  /* 0x0000000605057299 */ /* 0x000fc800080006ff */
[----:B--2---:R-:W-:-:S04]  /*43e0*/  LOP3.LUT R0, R0, UR8, RZ, 0xc0, !PT ;  /* 0x0000000800007c12 */ /* 0x004fc8000f8ec0ff */
[----:B------:R-:W-:-:S13]  /*43f0*/  ISETP.NE.AND P0, PT, R0, UR8, PT ;  /* 0x0000000800007c0c */ /* 0x000fda000bf05270 */
[----:B------:R-:W-:Y:S05]  /*4400*/  @P0 BRA `(.L_x_85) ;  /* 0x0000000000580947 */ /* 0x000fea0003800000 */
[----:B------:R-:W2:Y:S02]  /*4410*/  LDS R0, [UR4+0x18] ;  /* 0x00001804ff007984 */ /* 0x000ea40008000800 */
[----:B--2---:R-:W-:-:S04]  /*4420*/  LOP3.LUT R0, R0, UR5, RZ, 0xc0, !PT ;  /* 0x0000000500007c12 */ /* 0x004fc8000f8ec0ff */
[----:B------:R-:W-:-:S13]  /*4430*/  ISETP.NE.AND P0, PT, R0, UR5, PT ;  /* 0x0000000500007c0c */ /* 0x000fda000bf05270 */
[----:B------:R-:W-:Y:S05]  /*4440*/  @P0 BRA `(.L_x_86) ;  /* 0x00000000003c0947 */ /* 0x000fea0003800000 */
[----:B------:R-:W2:Y:S01]  /*4450*/  S2R R2, SR_LANEID ;  /* 0x0000000000027919 */ /* 0x000ea20000000000 */
[----:B------:R-:W-:Y:S01]  /*4460*/  ULOP3.LUT UR8, URZ, UR8, URZ, 0x33, !UPT ;  /* 0x00000008ff087292 */ /* 0x000fe2000f8e33ff */
[----:B------:R-:W-:Y:S01]  /*4470*/  LOP3.LUT R4, RZ, UR5, RZ, 0x33, !PT ;  /* 0x00000005ff047c12 */ /* 0x000fe2000f8e33ff */
[----:B------:R-:W-:Y:S02]  /*4480*/  VOTEU.ANY UR7, UPT, PT ;  /* 0x0000000000077886 */ /* 0x000fe400038e0100 */
[----:B------:R-:W-:Y:S01]  /*4490*/  UFLO.U32 UR7, UR7 ;  /* 0x00000007000772bd */ /* 0x000fe200080e0000 */
[----:B------:R-:W3:Y:S01]  /*44a0*/  REDUX UR5, R4 ;  /* 0x00000000040573c4 */ /* 0x000ee20000000000 */
[----:B------:R-:W-:-:S06]  /*44b0*/  IMAD.U32 R0, RZ, RZ, UR8 ;  /* 0x00000008ff007e24 */ /* 0x000fcc000f8e00ff */
[----:B------:R1:W-:Y:S01]  /*44c0*/  UTCATOMSWS.AND URZ, UR8 ;  /* 0x0000000800ff79e3 */ /* 0x0003e20008000000 */
[----:B------:R-:W4:Y:S01]  /*44d0*/  REDUX UR6, R0 ;  /* 0x00000000000673c4 */ /* 0x000f220000000000 */
[----:B--2---:R-:W-:Y:S01]  /*44e0*/  ISETP.EQ.U32.AND P0, PT, R2, UR7, PT ;  /* 0x0000000702007c0c */ /* 0x004fe2000bf02070 */
[----:B---3--:R-:W-:Y:S01]  /*44f0*/  IMAD.U32 R2, RZ, RZ, UR5 ;  /* 0x00000005ff027e24 */ /* 0x008fe2000f8e00ff */
[----:B----4-:R-:W-:-:S11]  /*4500*/  MOV R3, UR6 ;  /* 0x0000000600037c02 */ /* 0x010fd60008000f00 */
[----:B------:R1:W-:Y:S04]  /*4510*/  @P0 ATOMS.AND RZ, [UR4+0x14], R3 ;  /* 0x00001403ffff098c */ /* 0x0003e8000a800004 */
[----:B------:R1:W-:Y:S01]  /*4520*/  @P0 ATOMS.AND RZ, [UR4+0x18], R2 ;  /* 0x00001802ffff098c */ /* 0x0003e2000a800004 */
[----:B------:R-:W-:Y:S05]  /*4530*/  BRA `(.L_x_87) ;  /* 0x0000000000147947 */ /* 0x000fea0003800000 */
.L_x_86:
[----:B------:R-:W-:Y:S02]  /*4540*/  MOV R2, 0x4560 ;  /* 0x0000456000027802 */ /* 0x000fe40000000f00 */
[----:B-1--45:R-:W-:Y:S05]  /*4550*/  CALL.REL.NOINC `($__internal_0_$__cuda_sm10x_tcgen05_guardrail_trap_col_being_dealloced_not_returned_by_alloc) ;  /* 0x0000005800cc7944 */ /* 0x032fea0003c00000 */
[----:B------:R-:W-:Y:S05]  /*4560*/  BRA `(.L_x_87) ;  /* 0x0000000000087947 */ /* 0x000fea0003800000 */
.L_x_85:
[----:B------:R-:W-:Y:S02]  /*4570*/  MOV R2, 0x4590 ;  /* 0x0000459000027802 */ /* 0x000fe40000000f00 */
[----:B-1--45:R-:W-:Y:S05]  /*4580*/  CALL.REL.NOINC `($__internal_2_$__cuda_sm10x_tcgen05_guardrail_trap_unallocated_columns_being_dealloced) ;  /* 0x0000005800d87944 */ /* 0x032fea0003c00000 */
.L_x_87:
[----:B------:R-:W-:Y:S01]  /*4590*/  NOP ;  /* 0x0000000000007918 */ /* 0x000fe20000000000 */
[----:B-1----:R-:W-:Y:S05]  /*45a0*/  EXIT ;  /* 0x000000000000794d */ /* 0x002fea0003800000 */
.L_x_69:
[----:B------:R-:W-:-:S09]  /*45b0*/  UISETP.NE.OR UP2, UPT, UR8, 0x3, !UP2 ;  /* 0x000000030800788c */ /* 0x000fd2000d745670 */
[----:B------:R-:W-:Y:S05]  /*45c0*/  BRA.U UP2, `(.L_x_88) ;  /* 0x0000000d02407547 */ /* 0x000fea000b800000 */
[----:B------:R-:W1:Y:S01]  /*45d0*/  LDC R0, c[0x0][0xb30] ;  /* 0x0002cc00ff007b82 */ /* 0x000e620000000800 */
[----:B------:R-:W2:Y:S01]  /*45e0*/  LDCU.64 UR8, c[0x0][0x888] ;  /* 0x00011100ff0877ac */ /* 0x000ea20008000a00 */
[----:B------:R-:W-:Y:S02]  /*45f0*/  HFMA2 R29, -RZ, RZ, 0, 0 ;  /* 0x00000000ff1d7431 */ /* 0x000fe400000001ff */
[----:B------:R-:W-:Y:S01]  /*4600*/  IMAD.MOV.U32 R31, RZ, RZ, 0x1 ;  /* 0x00000001ff1f7424 */ /* 0x000fe200078e00ff */
[----:B------:R-:W-:Y:S01]  /*4610*/  MOV R23, 0x2000 ;  /* 0x0000200000177802 */ /* 0x000fe20000000f00 */
[----:B------:R-:W4:Y:S01]  /*4620*/  LDCU.64 UR4, c[0x0][0x890] ;  /* 0x00011200ff0477ac */ /* 0x000f220008000a00 */
[----:B------:R-:W-:Y:S01]  /*4630*/  IMAD.MOV.U32 R30, RZ, RZ, RZ ;  /* 0x000000ffff1e7224 */ /* 0x000fe200078e00ff */
[----:B------:R-:W3:Y:S01]  /*4640*/  LDC R19, c[0x0][0x370] ;  /* 0x0000dc00ff137b82 */ /* 0x000ee20000000800 */
[----:B------:R-:W-:Y:S01]  /*4650*/  UMOV UR7, 0x400 ;  /* 0x0000040000077882 */ /* 0x000fe20000000000 */
[----:B------:R-:W-:-:S02]  /*4660*/  UPLOP3.LUT UP1, UPT, UPT, UPT, UPT, 0x40, 0x4 ;  /* 0x000000000004789c */ /* 0x000fc40003f2e870 */
[----:B------:R-:W-:-:S04]  /*4670*/  ULEA UR7, UR37, UR7, 0x18 ;  /* 0x0000000725077291 */ /* 0x000fc8000f8ec0ff */
[----:B------:R-:W3:Y:S01]  /*4680*/  LDC R2, c[0x0][0xb0c] ;  /* 0x0002c300ff027b82 */ /* 0x000ee20000000800 */
[----:B------:R-:W-:Y:S02]  /*4690*/  UIADD3 UR13, UPT, UPT, UR7, 0x188, URZ ;  /* 0x00000188070d7890 */ /* 0x000fe4000fffe0ff */
[----:B--2---:R-:W-:Y:S02]  /*46a0*/  UISETP.NE.U32.AND UP2, UPT, UR8, URZ, UPT ;  /* 0x000000ff0800728c */ /* 0x004fe4000bf45070 */
[----:B------:R-:W-:Y:S02]  /*46b0*/  UIADD3 UR17, UPT, UPT, UR7, 0x180, URZ ;  /* 0x0000018007117890 */ /* 0x000fe4000fffe0ff */
[----:B----4-:R-:W-:Y:S01]  /*46c0*/  UISETP.NE.U32.AND UP3, UPT, UR4, URZ, UPT ;  /* 0x000000ff0400728c */ /* 0x010fe2000bf65070 */
[----:B------:R-:W2:Y:S01]  /*46d0*/  LDC R18, c[0x0][0xb20] ;  /* 0x0002c800ff127b82 */ /* 0x000ea20000000800 */
[----:B-1----:R-:W-:Y:S01]  /*46e0*/  ISETP.NE.AND P1, PT, R0, 0x1, PT ;  /* 0x000000010000780c */ /* 0x002fe20003f25270 */
[----:B------:R-:W-:-:S02]  /*46f0*/  UISETP.NE.AND.EX UP2, UPT, UR9, URZ, UPT, UP2 ;  /* 0x000000ff0900728c */ /* 0x000fc4000bf45320 */
[----:B------:R-:W-:Y:S02]  /*4700*/  UPRMT UR13, UR37, 0x654, UR13 ;  /* 0x00000654250d7896 */ /* 0x000fe4000800000d */
[----:B------:R-:W-:Y:S02]  /*4710*/  UISETP.NE.AND.EX UP3, UPT, UR5, URZ, UPT, UP3 ;  /* 0x000000ff0500728c */ /* 0x000fe4000bf65330 */
[----:B------:R-:W1:Y:S08]  /*4720*/  LDC.64 R32, c[0x0][0x348] ;  /* 0x0000d200ff207b82 */ /* 0x000e700000000a00 */
[----:B------:R-:W4:Y:S08]  /*4730*/  LDC.64 R16, c[0x0][0xb10] ;  /* 0x0002c400ff107b82 */ /* 0x000f300000000a00 */
[----:B------:R-:W1:Y:S08]  /*4740*/  LDC.64 R6, c[0x0][0xb18] ;  /* 0x0002c600ff067b82 */ /* 0x000e700000000a00 */
[----:B------:R-:W1:Y:S08]  /*4750*/  LDC.64 R4, c[0x0][0xb28] ;  /* 0x0002ca00ff047b82 */ /* 0x000e700000000a00 */
[----:B--23--:R-:W1:Y:S02]  /*4760*/  LDC R22, c[0x0][0x374] ;  /* 0x0000dd00ff167b82 */ /* 0x00ce640000000800 */
.L_x_97:
[C---:B------:R-:W-:Y:S02]  /*4770*/  LEA R0, R30.reuse, UR7, 0x3 ;  /* 0x000000071e007c11 */ /* 0x040fe4000f8e18ff */
[----:B------:R-:W-:Y:S02]  /*4780*/  SHF.L.U32 R3, R29, 0x1f, RZ ;  /* 0x0000001f1d037819 */ /* 0x000fe400000006ff */
[----:B------:R-:W-:Y:S02]  /*4790*/  LEA R24, R30, UR7, 0x4 ;  /* 0x000000071e187c11 */ /* 0x000fe4000f8e20ff */
[----:B--2---:R-:W2:Y:S02]  /*47a0*/  SYNCS.PHASECHK.TRANS64.TRYWAIT P0, [R0+URZ+0x1b0], R3 ;  /* 0x0001b003000075a7 */ /* 0x004ea400080011ff */
[----:B--2---:R-:W-:Y:S05]  /*47b0*/  @!P0 BRA `(.L_x_89) ;  /* 0x0000005400708947 */ /* 0x004fea0003800000 */
.L_x_193:
[----:B------:R-:W-:Y:S01]  /*47c0*/  ISETP.GE.AND P0, PT, R72, 0x1, PT ;  /* 0x000000014800780c */ /* 0x000fe20003f06270 */
[----:B------:R-:W3:Y:S01]  /*47d0*/  LDS.128 R24, [R24+0x240] ;  /* 0x0002400018187984 */ /* 0x000ee20000000c00 */
[----:B--2---:R-:W-:Y:S01]  /*47e0*/  VIADD R0, R0, 0x1c0 ;  /* 0x000001c000007836 */ /* 0x004fe20000000000 */
[----:B------:R-:W-:Y:S01]  /*47f0*/  @!PT LDS RZ, [RZ] ;  /* 0x00000000fffff984 */ /* 0x000fe20000000800 */
[----:B------:R-:W-:Y:S01]  /*4800*/  @!PT LDS RZ, [RZ] ;  /* 0x00000000fffff984 */ /* 0x000fe20000000800 */
[----:B------:R-:W-:Y:S01]  /*4810*/  @!PT LDS RZ, [RZ] ;  /* 0x00000000fffff984 */ /* 0x000fe20000000800 */
[----:B------:R-:W-:Y:S01]  /*4820*/  @!PT LDS RZ, [RZ] ;  /* 0x00000000fffff984 */ /* 0x000fe20000000800 */
[----:B------:R2:W-:Y:S06]  /*4830*/  MEMBAR.ALL.CTA ;  /* 0x0000000000007992 */ /* 0x0005ec0000008000 */
[----:B--2---:R-:W2:Y:S01]  /*4840*/  FENCE.VIEW.ASYNC.S ;  /* 0x00000000000073c6 */ /* 0x004ea20000000000 */
[----:B------:R-:W-:Y:S04]  /*4850*/  PRMT R0, RZ, 0x654, R0 ;  /* 0x00000654ff007816 */ /* 0x000fe80000000000 */
[----:B--2---:R2:W-:Y:S01]  /*4860*/  SYNCS.ARRIVE.TRANS64.RED.A1T0 RZ, [R0+URZ], RZ ;  /* 0x000000ff00ff79a7 */ /* 0x0045e200081004ff */
[----:B---3--:R-:W-:Y:S11]  /*4870*/  LOP3.LUT P3, RZ, R26, 0x1, RZ, 0xc0, !PT ;  /* 0x000000011aff7812 */ /* 0x008ff6000786c0ff */
[----:B------:R-:W-:Y:S02]  /*4880*/  @!UPT UIADD3 URZ, UPT, UPT, URZ, URZ, URZ ;  /* 0x000000fffffff290 */ /* 0x000fe4000fffe0ff */
[----:B------:R-:W-:Y:S02]  /*4890*/  @P3 MOV R13, R24 ;  /* 0x00000018000d3202 */ /* 0x000fe40000000f00 */
[----:B------:R-:W-:Y:S01]  /*48a0*/  @P3 LOP3.LUT R8, R25, 0xffff, RZ, 0xc0, !PT ;  /* 0x0000ffff19083812 */ /* 0x000fe200078ec0ff */
[----:B--2---:R-:W-:Y:S06]  /*48b0*/  @!P0 BRA `(.L_x_90) ;  /* 0x0000000000a48947 */ /* 0x004fec0003800000 */
[----:B-1----:R-:W-:Y:S01]  /*48c0*/  IMAD.HI.U32 R35, R22, R7, RZ ;  /* 0x0000000716237227 */ /* 0x002fe200078e00ff */
[----:B------:R-:W-:Y:S02]  /*48d0*/  ISETP.NE.AND P0, PT, R6, 0x1, PT ;  /* 0x000000010600780c */ /* 0x000fe40003f05270 */
[----:B------:R-:W-:Y:S01]  /*48e0*/  ISETP.NE.AND P2, PT, R72, 0x1, PT ;  /* 0x000000014800780c */ /* 0x000fe20003f45270 */
[----:B----4-:R-:W-:Y:S01]  /*48f0*/  IMAD.HI.U32 R34, R19, R16, RZ ;  /* 0x0000001013227227 */ /* 0x010fe200078e00ff */
[----:B------:R-:W-:Y:S02]  /*4900*/  SHF.R.U32.HI R35, RZ, R18, R35 ;  /* 0x00000012ff237219 */ /* 0x000fe40000011623 */
[----:B------:R-:W-:Y:S01]  /*4910*/  ISETP.NE.AND P4, PT, R2, 0x1, PT ;  /* 0x000000010200780c */ /* 0x000fe20003f85270 */
[----:B------:R-:W-:Y:S01]  /*4920*/  IMAD.HI.U32 R36, R13, R16, RZ ;  /* 0x000000100d247227 */ /* 0x000fe200078e00ff */
[----:B------:R-:W-:Y:S02]  /*4930*/  SHF.R.U32.HI R34, RZ, R17, R34 ;  /* 0x00000011ff227219 */ /* 0x000fe40000011622 */
[----:B------:R-:W-:Y:S01]  /*4940*/  SEL R3, R22, R35, !P0 ;  /* 0x0000002316037207 */ /* 0x000fe20004000000 */
[C---:B------:R-:W-:Y:S01]  /*4950*/  IMAD.HI.U32 R35, R8.reuse, R7, RZ ;  /* 0x0000000708237227 */ /* 0x040fe200078e00ff */
[----:B------:R-:W-:Y:S02]  /*4960*/  SEL R11, R19, R34, !P4 ;  /* 0x00000022130b7207 */ /* 0x000fe40006000000 */
[----:B------:R-:W-:Y:S01]  /*4970*/  SHF.R.U32.HI R36, RZ, R17, R36 ;  /* 0x00000011ff247219 */ /* 0x000fe20000011624 */
[----:B------:R-:W-:Y:S01]  /*4980*/  IMAD.HI.U32 R38, R3, R4, RZ ;  /* 0x0000000403267227 */ /* 0x000fe200078e00ff */
[----:B------:R-:W-:Y:S03]  /*4990*/  SHF.R.U32.HI R35, RZ, R18, R35 ;  /* 0x00000012ff237219 */ /* 0x000fe60000011623 */
[----:B------:R-:W-:Y:S01]  /*49a0*/  IMAD.HI.U32 R34, R11, R4, RZ ;  /* 0x000000040b227227 */ /* 0x000fe200078e00ff */
[----:B------:R-:W-:Y:S02]  /*49b0*/  @P2 SHF.R.U32.HI R3, RZ, R5, R38 ;  /* 0x00000005ff032219 */ /* 0x000fe40000011626 */
[----:B------:R-:W-:Y:S02]  /*49c0*/  SEL R9, R8, R35, !P0 ;  /* 0x0000002308097207 */ /* 0x000fe40004000000 */
[----:B------:R-:W-:Y:S01]  /*49d0*/  @P2 SHF.R.U32.HI R11, RZ, R5, R34 ;  /* 0x00000005ff0b2219 */ /* 0x000fe20000011622 */
[C---:B------:R-:W-:Y:S01]  /*49e0*/  IMAD R10, R72.reuse, R3, RZ ;  /* 0x00000003480a7224 */ /* 0x040fe200078e02ff */
[----:B------:R-:W-:Y:S01]  /*49f0*/  SEL R3, R13, R36, !P4 ;  /* 0x000000240d037207 */ /* 0x000fe20006000000 */
[C---:B------:R-:W-:Y:S03]  /*4a00*/  IMAD.HI.U32 R14, R9.reuse, R4, RZ ;  /* 0x00000004090e7227 */ /* 0x040fe600078e00ff */
[----:B------:R-:W-:Y:S01]  /*4a10*/  ISETP.GE.AND P0, PT, R9, R10, PT ;  /* 0x0000000a0900720c */ /* 0x000fe20003f06270 */
[C---:B------:R-:W-:Y:S01]  /*4a20*/  IMAD R12, R72.reuse, R11, RZ ;  /* 0x0000000b480c7224 */ /* 0x040fe200078e02ff */
[-C--:B------:R-:W-:Y:S04]  /*4a30*/  SHF.R.U32.HI R14, RZ, R5.reuse, R14 ;  /* 0x00000005ff0e7219 */ /* 0x080fe8000001160e */
[----:B------:R-:W-:Y:S02]  /*4a40*/  ISETP.GE.OR P0, PT, R3, R12, P0 ;  /* 0x0000000c0300720c */ /* 0x000fe40000706670 */
[----:B------:R-:W-:Y:S05]  /*4a50*/  SEL R15, R9, R14, !P2 ;  /* 0x0000000e090f7207 */ /* 0x000fea0005000000 */
[----:B------:R-:W-:Y:S04]  /*4a60*/  IMAD.MOV R14, RZ, RZ, -R15 ;  /* 0x000000ffff0e7224 */ /* 0x000fe800078e0a0f */
[----:B------:R-:W-:Y:S02]  /*4a70*/  IMAD R14, R72, R14, R9 ;  /* 0x0000000e480e7224 */ /* 0x000fe400078e0209 */
[C---:B------:R-:W-:Y:S05]  /*4a80*/  @!P0 IMAD.HI.U32 R10, R3.reuse, R4, RZ ;  /* 0x00000004030a8227 */ /* 0x040fea00078e00ff */
[----:B------:R-:W-:Y:S04]  /*4a90*/  @!P0 SHF.R.U32.HI R10, RZ, R5, R10 ;  /* 0x00000005ff0a8219 */ /* 0x000fe8000001160a */
[----:B------:R-:W-:Y:S01]  /*4aa0*/  @!P0 SEL R0, R3, R10, !P2 ;  /* 0x0000000a03008207 */ /* 0x000fe20005000000 */
[----:B------:R-:W-:Y:S03]  /*4ab0*/  IMAD.MOV R10, RZ, RZ, -R3 ;  /* 0x000000ffff0a7224 */ /* 0x000fe600078e0a03 */
[----:B------:R-:W-:Y:S01]  /*4ac0*/  @!P0 IADD3 R15, PT, PT, R15, -R0, RZ ;  /* 0x800000000f0f8210 */ /* 0x000fe20007ffe0ff */
[----:B------:R-:W-:Y:S01]  /*4ad0*/  @!P0 IMAD R0, R11, R14, R0 ;  /* 0x0000000e0b008224 */ /* 0x000fe200078e0200 */
[----:B------:R-:W-:Y:S01]  /*4ae0*/  IADD3 R11, PT, PT, -R9, RZ, RZ ;  /* 0x000000ff090b7210 */ /* 0x000fe20007ffe1ff */
[----:B------:R-:W-:Y:S02]  /*4af0*/  IMAD R13, R2, R10, R13 ;  /* 0x0000000a020d7224 */ /* 0x000fe400078e020d */
[----:B------:R-:W-:Y:S02]  /*4b00*/  @!P0 IMAD R9, R15, R72, R3 ;  /* 0x000000480f098224 */ /* 0x000fe400078e0203 */
[----:B------:R-:W-:Y:S02]  /*4b10*/  @!P0 IMAD.MOV.U32 R3, RZ, RZ, R0 ;  /* 0x000000ffff038224 */ /* 0x000fe400078e0000 */
[----:B------:R-:W-:Y:S02]  /*4b20*/  IMAD R8, R6, R11, R8 ;  /* 0x0000000b06087224 */ /* 0x000fe400078e0208 */
[----:B------:R-:W-:Y:S02]  /*4b30*/  IMAD R13, R3, R2, R13 ;  /* 0x00000002030d7224 */ /* 0x000fe400078e020d */
[----:B------:R-:W-:Y:S02]  /*4b40*/  IMAD R8, R9, R6, R8 ;  /* 0x0000000609087224 */ /* 0x000fe400078e0208 */
.L_x_90:
[----:B------:R-:W-:Y:S05]  /*4b50*/  BRA.U UP1, `(.L_x_91) ;  /* 0x0000000101107547 */ /* 0x000fea000b800000 */
[----:B------:R-:W-:Y:S04]  /*4b60*/  MOV R0, UR6 ;  /* 0x0000000600007c02 */ /* 0x000fe80008000f00 */
[----:B------:R-:W-:Y:S04]  /*4b70*/  SHF.L.U32 R3, R0, 0x1f, RZ ;  /* 0x0000001f00037819 */ /* 0x000fe800000006ff */
[----:B------:R-:W2:Y:S02]  /*4b80*/  SYNCS.PHASECHK.TRANS64.TRYWAIT P0, [UR7+0x1a8], R3 ;  /* 0x0001a803ff0075a7 */ /* 0x000ea40008001107 */
[----:B--2---:R-:W-:Y:S05]  /*4b90*/  @!P0 BRA `(.L_x_92) ;  /* 0x00000050008c8947 */ /* 0x004fea0003800000 */
.L_x_91:
[----:B------:R-:W-:Y:S02]  /*4ba0*/  R2UR UR19, R21 ;  /* 0x00000000151372ca */ /* 0x000fe400000e0000 */
[----:B------:R-:W-:Y:S02]  /*4bb0*/  R2UR UR18, R20 ;  /* 0x00000000141272ca */ /* 0x000fe400000e0000 */
[----:B------:R-:W-:Y:S02]  /*4bc0*/  ISETP.NE.U32.AND P2, PT, RZ, UR4, PT ;  /* 0x00000004ff007c0c */ /* 0x000fe4000bf45070 */
[----:B------:R-:W-:Y:S02]  /*4bd0*/  SHF.L.U32 R12, R31, 0x1f, RZ ;  /* 0x0000001f1f0c7819 */ /* 0x000fe400000006ff */
[----:B------:R-:W-:Y:S05]  /*4be0*/  ISETP.NE.AND.EX P2, PT, RZ, UR5, PT, P2 ;  /* 0x00000005ff007c0c */ /* 0x000fea000bf45320 */
[----:B------:R-:W-:Y:S02]  /*4bf0*/  USHF.L.U32 UR19, UR19, 0x7, URZ ;  /* 0x0000000713137899 */ /* 0x000fe400080006ff */
[----:B------:R-:W-:Y:S01]  /*4c00*/  USHF.L.U32 UR18, UR18, 0x7, URZ ;  /* 0x0000000712127899 */ /* 0x000fe200080006ff */
[----:B------:R-:W-:Y:S11]  /*4c10*/  BRA.U !UP3, `(.L_x_93) ;  /* 0x000000010b347547 */ /* 0x000ff6000b800000 */
[----:B------:R-:W-:Y:S01]  /*4c20*/  UPLOP3.LUT UP0, UPT, UPT, UPT, UP2, 0x80, 0x8 ;  /* 0x000000000008789c */ /* 0x000fe20003f0f020 */
[----:B--2---:R-:W-:Y:S02]  /*4c30*/  HFMA2 R0, -RZ, RZ, 0, 5.9604644775390625e-08 ;  /* 0x00000001ff007431 */ /* 0x004fe400000001ff */
[----:B------:R-:W-:Y:S03]  /*4c40*/  IMAD.MOV.U32 R151, RZ, RZ, 0x1 ;  /* 0x00000001ff977424 */ /* 0x000fe600078e00ff */
[----:B------:R-:W-:Y:S05]  /*4c50*/  PLOP3.LUT P0, PT, PT, PT, UP0, 0x80, 0x8 ;  /* 0x000000000008781c */ /* 0x000fea0003f0f008 */
[----:B------:R-:W2:Y:S01]  /*4c60*/  @UP0 LDCU.64 UR10, c[0x0][0x888] ;  /* 0x00011100ff0a07ac */ /* 0x000ea20008000a00 */
[----:B------:R-:W-:Y:S07]  /*4c70*/  @UP0 UIMAD UR8, UR36, UR4, URZ ;  /* 0x00000004240802a4 */ /* 0x000fee000f8e02ff */
[----:B------:R-:W-:Y:S01]  /*4c80*/  @!P0 PRMT R151, R0, 0x7610, R151 ;  /* 0x0000761000978816 */ /* 0x000fe20000000097 */
[----:B--2---:R-:W-:Y:S03]  /*4c90*/  @UP0 UIMAD.WIDE UR10, UR8, 0x4, UR10 ;  /* 0x00000004080a08a5 */ /* 0x004fe6000f8e020a */
[----:B------:R-:W2:Y:S03]  /*4ca0*/  @!UP0 LDCU UR8, c[0x0][0x880] ;  /* 0x00011000ff0887ac */ /* 0x000ea60008000800 */
[----:B------:R-:W-:Y:S01]  /*4cb0*/  IMAD.U32 R10, RZ, RZ, UR10 ;  /* 0x0000000aff0a7e24 */ /* 0x000fe2000f8e00ff */
[----:B------:R-:W-:Y:S05]  /*4cc0*/  MOV R11, UR11 ;  /* 0x0000000b000b7c02 */ /* 0x000fea0008000f00 */
[----:B-----5:R3:W5:Y:S02]  /*4cd0*/  @P0 LDG.E R82, desc[UR46][R10.64] ;  /* 0x0000002e0a520981 */ /* 0x020764000c1e1900 */
[----:B--23--:R-:W-:Y:S07]  /*4ce0*/  @!P0 IMAD.U32 R82, RZ, RZ, UR8 ;  /* 0x00000008ff528e24 */ /* 0x00cfee000f8e00ff */
.L_x_93:
[----:B-----5:R-:W-:Y:S01]  /*4cf0*/  @!P2 ISETP.EQ.AND P0, PT, R82, RZ, PT ;  /* 0x000000ff5200a20c */ /* 0x020fe20003f02270 */
[----:B------:R-:W-:Y:S01]  /*4d00*/  @!UPT UIADD3 URZ, UPT, UPT, URZ, URZ, URZ ;  /* 0x000000fffffff290 */ /* 0x000fe2000fffe0ff */
[----:B------:R-:W-:Y:S11]  /*4d10*/  @!P2 BRA `(.L_x_94) ;  /* 0x000000000014a947 */ /* 0x000ff60003800000 */
[----:B------:R-:W-:Y:S02]  /*4d20*/  LOP3.LUT P2, RZ, R151, 0xff, RZ, 0xc0, !PT ;  /* 0x000000ff97ff7812 */ /* 0x000fe4000784c0ff */
[----:B------:R-:W-:Y:S04]  /*4d30*/  PLOP3.LUT P0, PT, PT, PT, UP0, 0x80, 0x8 ;  /* 0x000000000008781c */ /* 0x000fe80003f0f008 */
[----:B------:R-:W-:Y:S07]  /*4d40*/  PLOP3.LUT P0, PT, P0, PT, PT, 0x8, 0x80 ;  /* 0x000000000080781c */ /* 0x000fee000070e170 */
[----:B------:R-:W-:Y:S11]  /*4d50*/  @P2 ISETP.EQ.AND P0, PT, R82, RZ, PT ;  /* 0x000000ff5200220c */ /* 0x000ff60003f02270 */
[----:B------:R-:W-:Y:S02]  /*4d60*/  @!UPT UIADD3 URZ, UPT, UPT, URZ, URZ, URZ ;  /* 0x000000fffffff290 */ /* 0x000fe4000fffe0ff */
.L_x_94:
[----:B------:R-:W3:Y:S01]  /*4d70*/  SYNCS.PHASECHK.TRANS64.TRYWAIT P2, [UR7+0x190], R12 ;  /* 0x0001900cff0075a7 */ /* 0x000ee20008041107 */
[----:B------:R-:W-:Y:S04]  /*4d80*/  ELECT P4, URZ, PT ;  /* 0x0000000000ff782f */ /* 0x000fe80003880000 */
[----:B------:R-:W-:Y:S11]  /*4d90*/  PLOP3.LUT P4, PT, P0, P4, PT, 0xf2, 0x2f ;  /* 0x00000000002f781c */ /* 0x000ff60000789e72 */
[----:B------:R-:W-:Y:S02]  /*4da0*/  @!UPT UIADD3 URZ, UPT, UPT, URZ, URZ, URZ ;  /* 0x000000fffffff290 */ /* 0x000fe4000fffe0ff */
[----:B-1----:R-:W-:Y:S05]  /*4db0*/  @!P4 IADD3 R21, P0, PT, R32, 0x580, RZ ;  /* 0x000005802015c810 */ /* 0x002fea0007f1e0ff */
[----:B------:R-:W-:Y:S01]  /*4dc0*/  @!P4 IMAD.X R20, RZ, RZ, R33, P0 ;  /* 0x000000ffff14c224 */ /* 0x000fe200000e0621 */
[----:B---3--:R-:W-:Y:S07]  /*4dd0*/  @!P2 BRA `(.L_x_95) ;  /* 0x000000500014a947 */ /* 0x008fee0003800000 */
.L_x_196:
[----:B------:R-:W3:Y:S01]  /*4de0*/  LDC.64 R14, c[0x0][0xb10] ;  /* 0x0002c400ff0e7b82 */ /* 0x000ee20000000a00 */
[----:B------:R-:W-:Y:S01]  /*4df0*/  @!P4 R2UR UR8, R20 ;  /* 0x000000001408c2ca */ /* 0x000fe200000e0000 */
[----:B------:R-:W-:Y:S01]  /*4e00*/  VOTEU.ALL UP1, P4 ;  /* 0x0000000000ff7886 */ /* 0x000fe20002020000 */
[----:B------:R-:W-:Y:S01]  /*4e10*/  @!P4 R2UR UR9, R21 ;  /* 0x000000001509c2ca */ /* 0x000fe200000e0000 */
[----:B------:R-:W-:Y:S01]  /*4e20*/  UMOV UR10, 0x0 ;  /* 0x00000000000a7882 */ /* 0x000fe20000000000 */
[----:B------:R-:W-:Y:S03]  /*4e30*/  UMOV UR11, 0x10000000 ;  /* 0x10000000000b7882 */ /* 0x000fe60000000000 */
[----:B------:R-:W5:Y:S01]  /*4e40*/  LDC.64 R10, c[0x0][0xb18] ;  /* 0x0002c600ff0a7b82 */ /* 0x000f620000000a00 */
[----:B------:R-:W-:Y:S01]  /*4e50*/  @!UP1 UIADD3 UR16, UPT, UPT, UR7, 0x400, URZ ;  /* 0x0000040007109890 */ /* 0x000fe2000fffe0ff */
[----:B------:R-:W-:Y:S01]  /*4e60*/  @P3 SHF.R.U32.HI R28, RZ, 0x10, R25 ;  /* 0x00000010ff1c3819 */ /* 0x000fe20000011619 */
[----:B------:R-:W-:Y:S01]  /*4e70*/  VOTEU.ALL UP1, P4 ;  /* 0x0000000000ff7886 */ /* 0x000fe20002020000 */
[----:B------:R-:W-:Y:S01]  /*4e80*/  UMOV UR20, UR36 ;  /* 0x0000002400147c82 */ /* 0x000fe20008000000 */
[----:B------:R-:W-:Y:S03]  /*4e90*/  VIADD R30, R30, 0x1 ;  /* 0x000000011e1e7836 */ /* 0x000fe60000000000 */
[----:B--2---:R-:W2:Y:S01]  /*4ea0*/  @!P1 LDC R0, c[0x0][0xb20] ;  /* 0x0002c800ff009b82 */ /* 0x004ea20000000800 */
[----:B------:R-:W-:Y:S01]  /*4eb0*/  IMAD.U32 R21, RZ, RZ, UR8 ;  /* 0x00000008ff157e24 */ /* 0x000fe2000f8e00ff */
[----:B------:R-:W-:Y:S06]  /*4ec0*/  UPRMT UR8, UR37, 0x654, UR17 ;  /* 0x0000065425087896 */ /* 0x000fec0008000011 */
[----:B-1----:R-:W1:Y:S01]  /*4ed0*/  @!P1 LDC R3, c[0x0][0xb0c] ;  /* 0x0002c300ff039b82 */ /* 0x002e620000000800 */
[----:B------:R-:W-:Y:S01]  /*4ee0*/  IMAD.U32 R20, RZ, RZ, UR9 ;  /* 0x00000009ff147e24 */ /* 0x000fe2000f8e00ff */
[----:B------:R-:W-:Y:S04]  /*4ef0*/  @!P4 R2UR UR15, R21 ;  /* 0x00000000150fc2ca */ /* 0x000fe800000e0000 */
[----:B------:R-:W-:Y:S01]  /*4f00*/  @!P4 R2UR UR14, R20 ;  /* 0x00000000140ec2ca */ /* 0x000fe200000e0000 */
[----:B------:R-:W-:Y:S11]  /*4f10*/  @!P4 IMAD.MOV.U32 R20, RZ, RZ, 0x2000 ;  /* 0x00002000ff14c424 */ /* 0x000ff600078e00ff */
[----:B------:R-:W-:Y:S01]  /*4f20*/  @!UPT UIADD3 URZ, UPT, UPT, URZ, URZ, URZ ;  /* 0x000000fffffff290 */ /* 0x000fe2000fffe0ff */
[----:B------:R1:W-:Y:S01]  /*4f30*/  @!UP1 UTMALDG.3D [UR16], [UR14], desc[UR10] ;  /* 0x00000a100e0095b4 */ /* 0x0003e20008011000 */
[----:B------:R1:W-:Y:S02]  /*4f40*/  @!P4 SYNCS.ARRIVE.TRANS64.RED.A0TR RZ, [UR7+0x180], R20 ;  /* 0x00018014ffffc9a7 */ /* 0x0003e40008300407 */
[----:B-1----:R-:W-:Y:S01]  /*4f50*/  @!P1 ISETP.NE.AND P2, PT, R3, 0x1, PT ;  /* 0x000000010300980c */ /* 0x002fe20003f45270 */
[C---:B---3--:R-:W-:Y:S01]  /*4f60*/  @!P1 IMAD.HI.U32 R14, R13.reuse, R14, RZ ;  /* 0x0000000e0d0e9227 */ /* 0x048fe200078e00ff */
[----:B-----5:R-:W-:Y:S03]  /*4f70*/  @!P1 ISETP.NE.AND P0, PT, R10, 0x1, PT ;  /* 0x000000010a00980c */ /* 0x020fe60003f05270 */
[C---:B------:R-:W-:Y:S01]  /*4f80*/  @!P1 IMAD.HI.U32 R11, R8.reuse, R11, RZ ;  /* 0x0000000b080b9227 */ /* 0x040fe200078e00ff */
[----:B------:R-:W-:Y:S04]  /*4f90*/  @!P1 SHF.R.U32.HI R14, RZ, R15, R14 ;  /* 0x0000000fff0e9219 */ /* 0x000fe8000001160e */
[----:B--2---:R-:W-:Y:S01]  /*4fa0*/  @!P1 SHF.R.U32.HI R9, RZ, R0, R11 ;  /* 0x00000000ff099219 */ /* 0x004fe2000001160b */
[----:B------:R-:W-:Y:S01]  /*4fb0*/  SYNCS.ARRIVE.TRANS64.RED.A1T0 RZ, [UR8], RZ ;  /* 0x000000ffffff79a7 */ /* 0x000fe20008100408 */
[----:B------:R-:W-:Y:S02]  /*4fc0*/  @!P1 SEL R14, R13, R14, !P2 ;  /* 0x0000000e0d0e9207 */ /* 0x000fe40005000000 */
[----:B------:R-:W-:Y:S01]  /*4fd0*/  @!P1 SEL R9, R8, R9, !P0 ;  /* 0x0000000908099207 */ /* 0x000fe20004000000 */
[----:B------:R-:W1:Y:S04]  /*4fe0*/  SYNCS.PHASECHK.TRANS64.TRYWAIT P5, [UR7+0x198], R12 ;  /* 0x0001980cff0075a7 */ /* 0x000e6800080a1107 */
[----:B------:R-:W-:Y:S02]  /*4ff0*/  @!P1 IMAD.IADD R0, R9, 0x1, -R14 ;  /* 0x0000000109009824 */ /* 0x000fe400078e0a0e */
[----:B------:R-:W-:Y:S02]  /*5000*/  @!P1 IMAD.IADD R9, R14, 0x1, -R9 ;  /* 0x000000010e099824 */ /* 0x000fe400078e0a09 */
[----:B------:R-:W-:Y:S02]  /*5010*/  @!P1 IMAD R13, R0, R3, R13 ;  /* 0x00000003000d9224 */ /* 0x000fe400078e020d */
[----:B------:R-:W-:Y:S01]  /*5020*/  @!P1 IMAD R8, R9, R10, R8 ;  /* 0x0000000a09089224 */ /* 0x000fe200078e0208 */
[----:B-1----:R-:W-:Y:S06]  /*5030*/  @!P5 BRA `(.L_x_96) ;  /* 0x0000004c0094d947 */ /* 0x002fec0003800000 */
.L_x_198:
[----:B-1----:R-:W-:Y:S01]  /*5040*/  @!P4 IADD3 R3, P0, PT, R32, 0x580, RZ ;  /* 0x000005802003c810 */ /* 0x002fe20007f1e0ff */
[----:B------:R-:W-:Y:S01]  /*5050*/  VOTEU.ALL UP1, P4 ;  /* 0x0000000000ff7886 */ /* 0x000fe20002020000 */
[----:B------:R-:W-:Y:S01]  /*5060*/  UMOV UR20, 0x0 ;  /* 0x0000000000147882 */ /* 0x000fe20000000000 */
[----:B------:R-:W-:Y:S01]  /*5070*/  UMOV UR21, 0x10000000 ;  /* 0x1000000000157882 */ /* 0x000fe20000000000 */
[----:B------:R-:W-:Y:S01]  /*5080*/  @!P4 R2UR UR9, R3 ;  /* 0x000000000309c2ca */ /* 0x000fe200000e0000 */
[----:B------:R-:W-:Y:S01]  /*5090*/  @!P4 IMAD.X R0, RZ, RZ, R33, P0 ;  /* 0x000000ffff00c224 */ /* 0x000fe200000e0621 */
[----:B------:R-:W-:Y:S01]  /*50a0*/  @!UP1 UIADD3 UR10, UPT, UPT, UR18, 0x40, URZ ;  /* 0x00000040120a9890 */ /* 0x000fe2000fffe0ff */
[----:B------:R-:W-:Y:S01]  /*50b0*/  ISETP.NE.AND P0, PT, R30, 0x2, PT ;  /* 0x000000021e00780c */ /* 0x000fe20003f05270 */
[----:B------:R-:W-:Y:S01]  /*50c0*/  UMOV UR11, UR19 ;  /* 0x00000013000b7c82 */ /* 0x000fe20008000000 */
[----:B------:R-:W-:Y:S01]  /*50d0*/  UMOV UR12, UR36 ;  /* 0x00000024000c7c82 */ /* 0x000fe20008000000 */
[----:B------:R-:W-:Y:S01]  /*50e0*/  @!P4 R2UR UR8, R0 ;  /* 0x000000000008c2ca */ /* 0x000fe200000e0000 */
[----:B------:R-:W-:Y:S01]  /*50f0*/  IMAD.IADD R20, R8, 0x1, R150 ;  /* 0x0000000108147824 */ /* 0x000fe200078e0296 */
[----:B------:R-:W-:Y:S01]  /*5100*/  @P3 R2UR UR36, R28 ;  /* 0x000000001c2432ca */ /* 0x000fe200000e0000 */
[----:B------:R-:W-:Y:S01]  /*5110*/  IMAD.IADD R21, R13, 0x1, R152 ;  /* 0x000000010d157824 */ /* 0x000fe200078e0298 */
[----:B------:R-:W-:Y:S02]  /*5120*/  SEL R0, RZ, 0x1, P0 ;  /* 0x00000001ff007807 */ /* 0x000fe40000000000 */
[----:B------:R-:W-:Y:S01]  /*5130*/  LOP3.LUT R31, R31, 0x1, RZ, 0x3c, !PT ;  /* 0x000000011f1f7812 */ /* 0x000fe200078e3cff */
[----:B------:R-:W-:Y:S01]  /*5140*/  IMAD.U32 R10, RZ, RZ, UR9 ;  /* 0x00000009ff0a7e24 */ /* 0x000fe2000f8e00ff */
[----:B------:R-:W-:Y:S01]  /*5150*/  @!UP1 UIADD3 UR9, UPT, UPT, UR7, 0x188, URZ ;  /* 0x0000018807099890 */ /* 0x000fe2000fffe0ff */
[----:B------:R-:W-:Y:S02]  /*5160*/  LOP3.LUT R29, R29, R0, RZ, 0x3c, !PT ;  /* 0x000000001d1d7212 */ /* 0x000fe400078e3cff */
[----:B------:R-:W-:Y:S02]  /*5170*/  SEL R30, R30, RZ, P0 ;  /* 0x000000ff1e1e7207 */ /* 0x000fe40000000000 */
[----:B------:R-:W-:Y:S01]  /*5180*/  IMAD.U32 R11, RZ, RZ, UR8 ;  /* 0x00000008ff0b7e24 */ /* 0x000fe2000f8e00ff */
[----:B------:R-:W-:Y:S01]  /*5190*/  @!P4 R2UR UR14, R10 ;  /* 0x000000000a0ec2ca */ /* 0x000fe200000e0000 */
[----:B------:R-:W-:Y:S01]  /*51a0*/  @!UP1 UIADD3 UR8, UPT, UPT, UR7, 0x2400, URZ ;  /* 0x0000240007089890 */ /* 0x000fe2000fffe0ff */
[----:B------:R-:W-:Y:S02]  /*51b0*/  VOTEU.ALL UP1, P4 ;  /* 0x0000000000ff7886 */ /* 0x000fe40002020000 */
[----:B------:R-:W-:Y:S11]  /*51c0*/  @!P4 R2UR UR15, R11 ;  /* 0x000000000b0fc2ca */ /* 0x000ff600000e0000 */
[----:B------:R-:W-:Y:S02]  /*51d0*/  @!UPT UIADD3 URZ, UPT, UPT, URZ, URZ, URZ ;  /* 0x000000fffffff290 */ /* 0x000fe4000fffe0ff */
[----:B------:R2:W-:Y:S01]  /*51e0*/  @!UP1 UTMALDG.3D [UR8], [UR14], desc[UR20] ;  /* 0x000014080e0095b4 */ /* 0x0005e20008011000 */
[----:B------:R2:W-:Y:S01]  /*51f0*/  @!P4 SYNCS.ARRIVE.TRANS64.RED.A0TR RZ, [UR7+0x188], R23 ;  /* 0x00018817ffffc9a7 */ /* 0x0005e20008300407 */
[----:B------:R-:W-:Y:S01]  /*5200*/  UPLOP3.LUT UP1, UPT, UPT, UPT, UPT, 0x80, 0x8 ;  /* 0x000000000008789c */ /* 0x000fe20003f2f070 */
[----:B------:R-:W-:Y:S01]  /*5210*/  SYNCS.ARRIVE.TRANS64.RED.A1T0 RZ, [UR13], RZ ;  /* 0x000000ffffff79a7 */ /* 0x000fe2000810040d */
[----:B------:R-:W-:Y:S09]  /*5220*/  @P3 BRA `(.L_x_97) ;  /* 0xfffffff400503947 */ /* 0x000ff2000383ffff */
[----:B------:R-:W-:-:S04]  /*5230*/  SHF.L.U32 R3, R31, 0x1f, RZ ;  /* 0x0000001f1f037819 */ /* 0x000fc800000006ff */
[----:B------:R-:W1:Y:S02]  /*5240*/  SYNCS.PHASECHK.TRANS64.TRYWAIT P0, [UR7+0x190], R3 ;  /* 0x00019003ff0075a7 */ /* 0x000e640008001107 */
[----:B-1----:R-:W-:Y:S05]  /*5250*/  @!P0 BRA `(.L_x_98) ;  /* 0x0000004c00248947 */ /* 0x002fea0003800000 */
.L_x_200:
[----:B-1----:R-:W-:-:S07]  /*5260*/  MOV R0, UR7 ;  /* 0x0000000700007c02 */ /* 0x002fce0008000f00 */
.L_x_99:
[----:B-1----:R-:W-:-:S04]  /*5270*/  SHF.L.U32 R3, R31, 0x1f, RZ ;  /* 0x0000001f1f037819 */ /* 0x002fc800000006ff */
[----:B------:R1:W3:Y:S03]  /*5280*/  SYNCS.PHASECHK.TRANS64.TRYWAIT P0, [R0+URZ+0x198], R3 ;  /* 0x00019803000075a7 */ /* 0x0002e600080011ff */
[----:B---3--:R-:W-:Y:S05]  /*5290*/  @!P0 NANOSLEEP.SYNCS 0x989680 ;  /* 0x009896800000895d */ /* 0x008fea0003900000 */
[----:B------:R-:W3:Y:S02]  /*52a0*/  @!P0 SYNCS.PHASECHK.TRANS64 P0, [R0+URZ+0x198], R3 ;  /* 0x00019803000085a7 */ /* 0x000ee400080010ff */
[----:B--23--:R-:W-:Y:S05]  /*52b0*/  @P0 EXIT ;  /* 0x000000000000094d */ /* 0x00cfea0003800000 */
[----:B------:R-:W-:Y:S05]  /*52c0*/  BRA `(.L_x_99) ;  /* 0xfffffffc00e87947 */ /* 0x000fea000383ffff */
.L_x_88:
[----:B------:R-:W-:-:S06]  /*52d0*/  UISETP.GE.AND UP1, UPT, UR8, 0x4, UPT ;  /* 0x000000040800788c */ /* 0x000fcc000bf26270 */
[----:B------:R-:W-:-:S13]  /*52e0*/  PLOP3.LUT P0, PT, PT, PT, UP1, 0x80, 0x8 ;  /* 0x000000000008781c */ /* 0x000fda0003f0f018 */
[----:B------:R-:W-:Y:S05]  /*52f0*/  @!P0 EXIT ;  /* 0x000000000000894d */ /* 0x000fea0003800000 */
[----:B------:R-:W-:Y:S01]  /*5300*/  BAR.SYNC.DEFER_BLOCKING 0x6, 0xa0 ;  /* 0x0182800000007b1d */ /* 0x000fe20000010000 */
[C---:B------:R-:W-:Y:S01]  /*5310*/  IMAD.U32 R79, R167.reuse, 0x10000, RZ ;  /* 0x00010000a74f7824 */ /* 0x040fe200078e00ff */
[C---:B------:R-:W-:Y:S01]  /*5320*/  R2P PR, R167.reuse, 0x6 ;  /* 0x00000006a7007804 */ /* 0x040fe20000000000 */
[----:B------:R-:W-:Y:S01]  /*5330*/  IMAD.SHL.U32 R2, R167, 0x40, RZ ;  /* 0x00000040a7027824 */ /* 0x000fe200078e00ff */
[----:B------:R-:W-:Y:S01]  /*5340*/  CS2R R160, SRZ ;  /* 0x0000000000a07805 */ /* 0x000fe2000001ff00 */
[----:B------:R-:W-:Y:S01]  /*5350*/  IMAD.MOV.U32 R164, RZ, RZ, 0x20 ;  /* 0x00000020ffa47424 */ /* 0x000fe200078e00ff */
[----:B------:R-:W-:Y:S02]  /*5360*/  UMOV UR49, 0x400 ;  /* 0x0000040000317882 */ /* 0x000fe40000000000 */
[----:B------:R-:W1:Y:S01]  /*5370*/  LDC R157, c[0x0][0x370] ;  /* 0x0000dc00ff9d7b82 */ /* 0x000e620000000800 */
[----:B------:R-:W-:Y:S01]  /*5380*/  ULEA UR49, UR37, UR49, 0x18 ;  /* 0x0000003125317291 */ /* 0x000fe2000f8ec0ff */
[----:B------:R-:W-:Y:S01]  /*5390*/  LOP3.LUT R79, R79, 0x600000, RZ, 0xc0, !PT ;  /* 0x006000004f4f7812 */ /* 0x000fe200078ec0ff */
[----:B------:R-:W-:Y:S01]  /*53a0*/  IMAD.SHL.U32 R153, R167, 0x8, RZ ;  /* 0x00000008a7997824 */ /* 0x000fe200078e00ff */
[----:B------:R-:W-:Y:S01]  /*53b0*/  LOP3.LUT R4, R2, 0x180, RZ, 0xc0, !PT ;  /* 0x0000018002047812 */ /* 0x000fe200078ec0ff */
[----:B------:R-:W-:Y:S01]  /*53c0*/  IMAD.MOV.U32 R165, RZ, RZ, 0x10 ;  /* 0x00000010ffa57424 */ /* 0x000fe200078e00ff */
[----:B------:R-:W-:Y:S01]  /*53d0*/  SEL R164, R164, 0xffffffe0, !P2 ;  /* 0xffffffe0a4a47807 */ /* 0x000fe20005000000 */
[----:B------:R-:W-:Y:S01]  /*53e0*/  UIADD3 UR4, UPT, UPT, UR49, 0x4400, URZ ;  /* 0x0000440031047890 */ /* 0x000fe2000fffe0ff */
[----:B------:R-:W2:Y:S01]  /*53f0*/  LDC R74, c[0x0][0xb0c] ;  /* 0x0002c300ff4a7b82 */ /* 0x000ea20000000800 */
[----:B------:R-:W-:Y:S01]  /*5400*/  LOP3.LUT R153, R4, 0x30, R153, 0xf8, !PT ;  /* 0x0000003004997812 */ /* 0x000fe200078ef899 */
[----:B------:R-:W-:Y:S01]  /*5410*/  IMAD.MOV.U32 R76, RZ, RZ, RZ ;  /* 0x000000ffff4c7224 */ /* 0x000fe200078e00ff */
[----:B------:R-:W-:Y:S01]  /*5420*/  SEL R165, R165, 0xfffffff0, !P1 ;  /* 0xfffffff0a5a57807 */ /* 0x000fe20004800000 */
[----:B------:R-:W-:Y:S01]  /*5430*/  IMAD.MOV.U32 R162, RZ, RZ, RZ ;  /* 0x000000ffffa27224 */ /* 0x000fe200078e00ff */
[----:B------:R-:W-:Y:S01]  /*5440*/  LOP3.LUT R153, R153, 0x1e40, R2, 0xf8, !PT ;  /* 0x00001e4099997812 */ /* 0x000fe200078ef802 */
[----:B------:R-:W-:Y:S01]  /*5450*/  IMAD.MOV.U32 R169, RZ, RZ, RZ ;  /* 0x000000ffffa97224 */ /* 0x000fe200078e00ff */
[----:B------:R-:W-:Y:S01]  /*5460*/  LOP3.LUT R167, R167, 0x60, RZ, 0xc0, !PT ;  /* 0x00000060a7a77812 */ /* 0x000fe200078ec0ff */
[----:B------:R-:W4:Y:S01]  /*5470*/  LDC R155, c[0x0][0xb20] ;  /* 0x0002c800ff9b7b82 */ /* 0x000f220000000800 */
[----:B------:R-:W3:Y:S01]  /*5480*/  LDS R0, [UR49+0x260] ;  /* 0x00026031ff007984 */ /* 0x000ee20008000800 */
[----:B------:R-:W-:Y:S01]  /*5490*/  IMAD.MOV.U32 R159, RZ, RZ, RZ ;  /* 0x000000ffff9f7224 */ /* 0x000fe200078e00ff */
[----:B------:R-:W1:Y:S01]  /*54a0*/  LDCU.64 UR52, c[0x0][0x348] ;  /* 0x00006900ff3477ac */ /* 0x000e620008000a00 */
[----:B------:R-:W-:Y:S01]  /*54b0*/  IMAD.U32 R166, RZ, RZ, UR4 ;  /* 0x00000004ffa67e24 */ /* 0x000fe2000f8e00ff */
[----:B------:R-:W1:Y:S03]  /*54c0*/  LDCU.64 UR38, c[0x0][0x888] ;  /* 0x00011100ff2677ac */ /* 0x000e660008000a00 */
[----:B------:R-:W1:Y:S01]  /*54d0*/  LDC R73, c[0x0][0xb30] ;  /* 0x0002cc00ff497b82 */ /* 0x000e620000000800 */
[----:B------:R-:W1:Y:S01]  /*54e0*/  LDCU.64 UR44, c[0x0][0x890] ;  /* 0x00011200ff2c77ac */ /* 0x000e620008000a00 */
[----:B------:R-:W-:-:S06]  /*54f0*/  UIADD3 UR48, UPT, UPT, UR49, 0x400, URZ ;  /* 0x0000040031307890 */ /* 0x000fcc000fffe0ff */
[----:B------:R-:W1:Y:S08]  /*5500*/  LDC.64 R148, c[0x0][0xb10] ;  /* 0x0002c400ff947b82 */ /* 0x000e700000000a00 */
[----:B------:R-:W1:Y:S08]  /*5510*/  LDC.64 R70, c[0x0][0xb18] ;  /* 0x0002c600ff467b82 */ /* 0x000e700000000a00 */
[----:B------:R-:W1:Y:S08]  /*5520*/  LDC.64 R68, c[0x0][0xb28] ;  /* 0x0002ca00ff447b82 */ /* 0x000e700000000a00 */
[----:B------:R-:W1:Y:S01]  /*5530*/  LDC.64 R146, c[0x0][0x8b0] ;  /* 0x00022c00ff927b82 */ /* 0x000e620000000a00 */
[----:B---3--:R-:W-:Y:S01]  /*5540*/  IMAD.IADD R79, R0, 0x1, R79 ;  /* 0x00000001004f7824 */ /* 0x008fe200078e024f */
[----:B------:R-:W-:-:S04]  /*5550*/  SHF.R.S32.HI R0, RZ, 0x4, R164 ;  /* 0x00000004ff007819 */ /* 0x000fc800000114a4 */
[----:B------:R-:W-:Y:S02]  /*5560*/  LEA.HI.SX32 R163, R165, R0, 0x1c ;  /* 0x00000000a5a37211 */ /* 0x000fe400078fe2ff */
[----:B------:R-:W3:Y:S08]  /*5570*/  LDC.64 R144, c[0x0][0x8a8] ;  /* 0x00022a00ff907b82 */ /* 0x000ef00000000a00 */
[----:B--2-4-:R-:W1:Y:S02]  /*5580*/  LDC R156, c[0x0][0x374] ;  /* 0x0000dd00ff9c7b82 */ /* 0x014e640000000800 */
.L_x_125:
[----:B------:R-:W-:Y:S02]  /*5590*/  LEA R0, R169, UR49, 0x3 ;  /* 0x00000031a9007c11 */ /* 0x000fe4000f8e18ff */
[----:B------:R-:W-:Y:S02]  /*55a0*/  SHF.L.U32 R3, R161, 0x1f, RZ ;  /* 0x0000001fa1037819 */ /* 0x000fe400000006ff */
[----:B-1----:R-:W-:Y:S02]  /*55b0*/  LEA R16, R169, UR49, 0x4 ;  /* 0x00000031a9107c11 */ /* 0x002fe4000f8e20ff */
[----:B------:R-:W2:Y:S02]  /*55c0*/  SYNCS.PHASECHK.TRANS64.TRYWAIT P0, [R0+URZ+0x1b0], R3 ;  /* 0x0001b003000075a7 */ /* 0x000ea400080011ff */
[----:B--2---:R-:W-:Y:S05]  /*55d0*/  @!P0 BRA `(.L_x_100) ;  /* 0x00000048005c8947 */ /* 0x004fea0003800000 */
.L_x_201:
[----:B------:R-:W4:Y:S01]  /*55e0*/  LDC.64 R12, c[0x0][0xb10] ;  /* 0x0002c400ff0c7b82 */ /* 0x000f220000000a00 */
[----:B------:R-:W3:Y:S01]  /*55f0*/  LDS.128 R16, [R16+0x240] ;  /* 0x0002400010107984 */ /* 0x000ee20000000c00 */
[----:B-1----:R-:W-:Y:S01]  /*5600*/  ISETP.NE.AND P1, PT, R73, 0x1, PT ;  /* 0x000000014900780c */ /* 0x002fe20003f25270 */
[----:B--2---:R-:W-:Y:S01]  /*5610*/  VIADD R0, R0, 0x1c0 ;  /* 0x000001c000007836 */ /* 0x004fe20000000000 */
[----:B------:R-:W-:Y:S04]  /*5620*/  ISETP.GE.AND P0, PT, R72, 0x1, PT ;  /* 0x000000014800780c */ /* 0x000fe80003f06270 */
[----:B------:R-:W1:Y:S01]  /*5630*/  LDC.64 R10, c[0x0][0xb18] ;  /* 0x0002c600ff0a7b82 */ /* 0x000e620000000a00 */
[----:B------:R-:W-:Y:S01]  /*5640*/  PRMT R0, RZ, 0x654, R0 ;  /* 0x00000654ff007816 */ /* 0x000fe20000000000 */
[----:B------:R-:W-:Y:S01]  /*5650*/  @!PT LDS RZ, [RZ] ;  /* 0x00000000fffff984 */ /* 0x000fe20000000800 */
[----:B------:R-:W-:Y:S01]  /*5660*/  @!PT LDS RZ, [RZ] ;  /* 0x00000000fffff984 */ /* 0x000fe20000000800 */
[----:B------:R-:W-:Y:S01]  /*5670*/  @!PT LDS RZ, [RZ] ;  /* 0x00000000fffff984 */ /* 0x000fe20000000800 */
[----:B------:R-:W-:Y:S01]  /*5680*/  @!PT LDS RZ, [RZ] ;  /* 0x00000000fffff984 */ /* 0x000fe20000000800 */
[----:B------:R2:W-:Y:S06]  /*5690*/  MEMBAR.ALL.CTA ;  /* 0x0000000000007992 */ /* 0x0005ec0000008000 */
[----:B--2---:R-:W2:Y:S01]  /*56a0*/  FENCE.VIEW.ASYNC.S ;  /* 0x00000000000073c6 */ /* 0x004ea20000000000 */
[----:B------:R-:W1:Y:S08]  /*56b0*/  @!P1 LDC R14, c[0x0][0xb20] ;  /* 0x0002c800ff0e9b82 */ /* 0x000e700000000800 */
[----:B------:R-:W1:Y:S01]  /*56c0*/  @!P1 LDC R9, c[0x0][0xb0c] ;  /* 0x0002c300ff099b82 */ /* 0x000e620000000800 */
[----:B--2---:R2:W-:Y:S01]  /*56d0*/  SYNCS.ARRIVE.TRANS64.RED.A1T0 RZ, [R0+URZ], RZ ;  /* 0x000000ff00ff79a7 */ /* 0x0045e200081004ff */
[----:B---3--:R-:W-:Y:S04]  /*56e0*/  LOP3.LUT P4, RZ, R18, 0x1, RZ, 0xc0, !PT ;  /* 0x0000000112ff7812 */ /* 0x008fe8000788c0ff */
[----:B------:R-:W-:Y:S09]  /*56f0*/  P2R R168, PR, RZ, 0x10 ;  /* 0x00000010ffa87803 */ /* 0x000ff20000000000 */
[----:B------:R-:W-:Y:S02]  /*5700*/  @P4 MOV R77, R16 ;  /* 0x00000010004d4202 */ /* 0x000fe40000000f00 */
[----:B------:R-:W-:Y:S01]  /*5710*/  @P4 LOP3.LUT R75, R17, 0xffff, RZ, 0xc0, !PT ;  /* 0x0000ffff114b4812 */ /* 0x000fe200078ec0ff */
[----:B--2-4-:R-:W-:Y:S06]  /*5720*/  @!P0 BRA `(.L_x_101) ;  /* 0x0000000000a48947 */ /* 0x014fec0003800000 */
[----:B------:R-:W-:Y:S01]  /*5730*/  IMAD.HI.U32 R24, R156, R71, RZ ;  /* 0x000000479c187227 */ /* 0x000fe200078e00ff */
[----:B------:R-:W-:Y:S02]  /*5740*/  ISETP.NE.AND P0, PT, R70, 0x1, PT ;  /* 0x000000014600780c */ /* 0x000fe40003f05270 */
[----:B------:R-:W-:Y:S01]  /*5750*/  ISETP.NE.AND P2, PT, R72, 0x1, PT ;  /* 0x000000014800780c */ /* 0x000fe20003f45270 */
[-C--:B------:R-:W-:Y:S01]  /*5760*/  IMAD.HI.U32 R22, R157, R148.reuse, RZ ;  /* 0x000000949d167227 */ /* 0x080fe200078e00ff */
[----:B------:R-:W-:Y:S02]  /*5770*/  SHF.R.U32.HI R23, RZ, R155, R24 ;  /* 0x0000009bff177219 */ /* 0x000fe40000011618 */
[----:B------:R-:W-:Y:S01]  /*5780*/  ISETP.NE.AND P3, PT, R74, 0x1, PT ;  /* 0x000000014a00780c */ /* 0x000fe20003f65270 */
[----:B------:R-:W-:Y:S01]  /*5790*/  IMAD.HI.U32 R28, R75, R71, RZ ;  /* 0x000000474b1c7227 */ /* 0x000fe200078e00ff */
[----:B------:R-:W-:Y:S02]  /*57a0*/  SHF.R.U32.HI R22, RZ, R149, R22 ;  /* 0x00000095ff167219 */ /* 0x000fe40000011616 */
[----:B------:R-:W-:Y:S01]  /*57b0*/  SEL R3, R156, R23, !P0 ;  /* 0x000000179c037207 */ /* 0x000fe20004000000 */
[----:B------:R-:W-:Y:S01]  /*57c0*/  IMAD.HI.U32 R26, R77, R148, RZ ;  /* 0x000000944d1a7227 */ /* 0x000fe200078e00ff */
[----:B------:R-:W-:Y:S03]  /*57d0*/  SEL R7, R157, R22, !P3 ;  /* 0x000000169d077207 */ /* 0x000fe60005800000 */
[-C--:B------:R-:W-:Y:S01]  /*57e0*/  IMAD.HI.U32 R22, R3, R68.reuse, RZ ;  /* 0x0000004403167227 */ /* 0x080fe200078e00ff */
[----:B------:R-:W-:Y:S03]  /*57f0*/  SHF.R.U32.HI R26, RZ, R149, R26 ;  /* 0x00000095ff1a7219 */ /* 0x000fe6000001161a */
[----:B------:R-:W-:Y:S01]  /*5800*/  IMAD.HI.U32 R24, R7, R68, RZ ;  /* 0x0000004407187227 */ /* 0x000fe200078e00ff */
[----:B------:R-:W-:Y:S02]  /*5810*/  @P2 SHF.R.U32.HI R3, RZ, R69, R22 ;  /* 0x00000045ff032219 */ /* 0x000fe40000011616 */
[----:B------:R-:W-:Y:S02]  /*5820*/  SHF.R.U32.HI R22, RZ, R155, R28 ;  /* 0x0000009bff167219 */ /* 0x000fe4000001161c */
[----:B------:R-:W-:Y:S01]  /*5830*/  @P2 SHF.R.U32.HI R7, RZ, R69, R24 ;  /* 0x00000045ff072219 */ /* 0x000fe20000011618 */
[C---:B------:R-:W-:Y:S01]  /*5840*/  IMAD R2, R72.reuse, R3, RZ ;  /* 0x0000000348027224 */ /* 0x040fe200078e02ff */
[----:B------:R-:W-:Y:S02]  /*5850*/  SEL R5, R75, R22, !P0 ;  /* 0x000000164b057207 */ /* 0x000fe40004000000 */
[----:B------:R-:W-:Y:S01]  /*5860*/  SEL R3, R77, R26, !P3 ;  /* 0x0000001a4d037207 */ /* 0x000fe20005800000 */
[----:B------:R-:W-:Y:S01]  /*5870*/  IMAD R4, R72, R7, RZ ;  /* 0x0000000748047224 */ /* 0x000fe200078e02ff */
[C---:B------:R-:W-:Y:S01]  /*5880*/  ISETP.GE.AND P0, PT, R5.reuse, R2, PT ;  /* 0x000000020500720c */ /* 0x040fe20003f06270 */
[----:B------:R-:W-:Y:S03]  /*5890*/  IMAD.HI.U32 R6, R5, R68, RZ ;  /* 0x0000004405067227 */ /* 0x000fe600078e00ff */
[----:B------:R-:W-:Y:S01]  /*58a0*/  ISETP.GE.OR P0, PT, R3, R4, P0 ;  /* 0x000000040300720c */ /* 0x000fe20000706670 */
[----:B------:R-:W-:Y:S01]  /*58b0*/  IMAD.MOV R4, RZ, RZ, -R3 ;  /* 0x000000ffff047224 */ /* 0x000fe200078e0a03 */
[-C--:B------:R-:W-:Y:S03]  /*58c0*/  SHF.R.U32.HI R6, RZ, R69.reuse, R6 ;  /* 0x00000045ff067219 */ /* 0x080fe60000011606 */
[----:B------:R-:W-:Y:S01]  /*58d0*/  IMAD R77, R74, R4, R77 ;  /* 0x000000044a4d7224 */ /* 0x000fe200078e024d */
[----:B------:R-:W-:Y:S05]  /*58e0*/  SEL R15, R5, R6, !P2 ;  /* 0x00000006050f7207 */ /* 0x000fea0005000000 */
[----:B------:R-:W-:Y:S02]  /*58f0*/  IMAD.MOV R6, RZ, RZ, -R15 ;  /* 0x000000ffff067224 */ /* 0x000fe400078e0a0f */
[C---:B------:R-:W-:Y:S04]  /*5900*/  @!P0 IMAD.HI.U32 R2, R3.reuse, R68, RZ ;  /* 0x0000004403028227 */ /* 0x040fe800078e00ff */
[----:B------:R-:W-:Y:S01]  /*5910*/  IMAD R6, R72, R6, R5 ;  /* 0x0000000648067224 */ /* 0x000fe200078e0205 */
[----:B------:R-:W-:Y:S04]  /*5920*/  @!P0 SHF.R.U32.HI R2, RZ, R69, R2 ;  /* 0x00000045ff028219 */ /* 0x000fe80000011602 */
[----:B------:R-:W-:Y:S02]  /*5930*/  @!P0 SEL R0, R3, R2, !P2 ;  /* 0x0000000203008207 */ /* 0x000fe40005000000 */
[----:B------:R-:W-:Y:S02]  /*5940*/  IADD3 R2, PT, PT, -R5, RZ, RZ ;  /* 0x000000ff05027210 */ /* 0x000fe40007ffe1ff */
[----:B------:R-:W-:Y:S01]  /*5950*/  @!P0 IADD3 R8, PT, PT, R15, -R0, RZ ;  /* 0x800000000f088210 */ /* 0x000fe20007ffe0ff */
[----:B------:R-:W-:Y:S02]  /*5960*/  @!P0 IMAD R0, R7, R6, R0 ;  /* 0x0000000607008224 */ /* 0x000fe400078e0200 */
[----:B------:R-:W-:Y:S02]  /*5970*/  IMAD R75, R70, R2, R75 ;  /* 0x00000002464b7224 */ /* 0x000fe400078e024b */
[----:B------:R-:W-:Y:S02]  /*5980*/  @!P0 IMAD R5, R8, R72, R3 ;  /* 0x0000004808058224 */ /* 0x000fe400078e0203 */
[----:B------:R-:W-:Y:S04]  /*5990*/  @!P0 IMAD.MOV.U32 R3, RZ, RZ, R0 ;  /* 0x000000ffff038224 */ /* 0x000fe800078e0000 */
[----:B------:R-:W-:Y:S02]  /*59a0*/  IMAD R77, R3, R74, R77 ;  /* 0x0000004a034d7224 */ /* 0x000fe400078e024d */
[----:B------:R-:W-:Y:S07]  /*59b0*/  IMAD R75, R5, R70, R75 ;  /* 0x00000046054b7224 */ /* 0x000fee00078e024b */
.L_x_101:
[----:B-1----:R-:W-:Y:S01]  /*59c0*/  @!P1 ISETP.NE.AND P0, PT, R10, 0x1, PT ;  /* 0x000000010a00980c */ /* 0x002fe20003f05270 */
[----:B------:R-:W-:Y:S01]  /*59d0*/  @!P1 IMAD.HI.U32 R0, R77, R12, RZ ;  /* 0x0000000c4d009227 */ /* 0x000fe200078e00ff */
[----:B------:R-:W-:Y:S01]  /*59e0*/  @!P1 ISETP.NE.AND P2, PT, R9, 0x1, PT ;  /* 0x000000010900980c */ /* 0x000fe20003f45270 */
[----:B------:R-:W-:Y:S01]  /*59f0*/  ULOP3.LUT UP0, URZ, UR48, 0x1b0, URZ, 0xc0, !UPT ;  /* 0x000001b030ff7892 */ /* 0x000fe2000f80c0ff */
[----:B------:R-:W-:Y:S01]  /*5a00*/  R2UR UR42, R21 ;  /* 0x00000000152a72ca */ /* 0x000fe200000e0000 */
[----:B------:R-:W-:Y:S01]  /*5a10*/  @!P1 IMAD.HI.U32 R3, R75, R11, RZ ;  /* 0x0000000b4b039227 */ /* 0x000fe200078e00ff */
[----:B------:R-:W-:Y:S02]  /*5a20*/  @!P1 SHF.R.U32.HI R0, RZ, R13, R0 ;  /* 0x0000000dff009219 */ /* 0x000fe40000011600 */
[----:B------:R-:W-:Y:S01]  /*5a30*/  R2UR UR41, R20 ;  /* 0x00000000142972ca */ /* 0x000fe200000e0000 */
[----:B------:R-:W-:Y:S01]  /*5a40*/  VIADD R169, R169, 0x1 ;  /* 0x00000001a9a97836 */ /* 0x000fe20000000000 */
[----:B------:R-:W-:Y:S02]  /*5a50*/  @!P1 SHF.R.U32.HI R2, RZ, R14, R3 ;  /* 0x0000000eff029219 */ /* 0x000fe40000011603 */
[----:B------:R-:W-:Y:S02]  /*5a60*/  @!P1 SEL R3, R77, R0, !P2 ;  /* 0x000000004d039207 */ /* 0x000fe40005000000 */
[----:B------:R-:W-:Y:S02]  /*5a70*/  @!P1 SEL R2, R75, R2, !P0 ;  /* 0x000000024b029207 */ /* 0x000fe40004000000 */
[----:B------:R-:W-:Y:S01]  /*5a80*/  @P4 SHF.R.U32.HI R158, RZ, 0x10, R17 ;  /* 0x00000010ff9e4819 */ /* 0x000fe20000011611 */
[----:B------:R-:W-:Y:S02]  /*5a90*/  USHF.L.U32 UR42, UR42, 0x7, URZ ;  /* 0x000000072a2a7899 */ /* 0x000fe400080006ff */
[----:B------:R-:W-:Y:S02]  /*5aa0*/  @!P1 IMAD.IADD R0, R2, 0x1, -R3 ;  /* 0x0000000102009824 */ /* 0x000fe400078e0a03 */
[----:B------:R-:W-:Y:S01]  /*5ab0*/  @!P1 IMAD.IADD R2, R3, 0x1, -R2 ;  /* 0x0000000103029824 */ /* 0x000fe200078e0a02 */
[----:B------:R-:W-:Y:S01]  /*5ac0*/  USHF.L.U32 UR41, UR41, 0x7, URZ ;  /* 0x0000000729297899 */ /* 0x000fe200080006ff */
[----:B------:R-:W-:Y:S02]  /*5ad0*/  @!P1 IMAD R77, R0, R9, R77 ;  /* 0x00000009004d9224 */ /* 0x000fe400078e024d */
[----:B------:R-:W-:Y:S01]  /*5ae0*/  @!P1 IMAD R75, R2, R10, R75 ;  /* 0x0000000a024b9224 */ /* 0x000fe200078e024b */
[----:B------:R-:W-:Y:S08]  /*5af0*/  BRA.U !UP0, `(.L_x_102) ;  /* 0x0000000108407547 */ /* 0x000ff0000b800000 */
[----:B------:R-:W1:Y:S01]  /*5b00*/  LDCU.64 UR8, c[0x4][0x80] ;  /* 0x01001000ff0877ac */ /* 0x000e620008000a00 */
[----:B------:R-:W-:Y:S01]  /*5b10*/  MOV R3, 0x0 ;  /* 0x0000000000037802 */ /* 0x000fe20000000f00 */
[----:B------:R-:W-:Y:S02]  /*5b20*/  HFMA2 R12, -RZ, RZ, 0, 5.9604644775390625e-08 ;  /* 0x00000001ff0c7431 */ /* 0x000fe400000001ff */
[----:B------:R-:W-:Y:S02]  /*5b30*/  IMAD.MOV.U32 R8, RZ, RZ, 0x70 ;  /* 0x00000070ff087424 */ /* 0x000fe400078e00ff */
[----:B------:R-:W-:Y:S01]  /*5b40*/  IMAD.MOV.U32 R13, RZ, RZ, RZ ;  /* 0x000000ffff0d7224 */ /* 0x000fe200078e00ff */
[----:B------:R-:W2:Y:S01]  /*5b50*/  LDCU.64 UR6, c[0x4][0x88] ;  /* 0x01001100ff0677ac */ /* 0x000ea20008000a00 */
[----:B------:R-:W3:Y:S01]  /*5b60*/  LDC.64 R2, c[0x4][R3] ;  /* 0x0100000003027b82 */ /* 0x000ee20000000a00 */
[----:B------:R-:W4:Y:S01]  /*5b70*/  LDCU.64 UR4, c[0x4][0x8] ;  /* 0x01000100ff0477ac */ /* 0x000f220008000a00 */
[----:B-1----:R-:W-:Y:S01]  /*5b80*/  MOV R5, UR9 ;  /* 0x0000000900057c02 */ /* 0x002fe20008000f00 */
[----:B------:R-:W-:Y:S01]  /*5b90*/  IMAD.U32 R4, RZ, RZ, UR8 ;  /* 0x00000008ff047e24 */ /* 0x000fe2000f8e00ff */
[----:B--2---:R-:W-:Y:S01]  /*5ba0*/  MOV R7, UR7 ;  /* 0x0000000700077c02 */ /* 0x004fe20008000f00 */
[----:B------:R-:W-:Y:S01]  /*5bb0*/  IMAD.U32 R6, RZ, RZ, UR6 ;  /* 0x00000006ff067e24 */ /* 0x000fe2000f8e00ff */
[----:B----4-:R-:W-:Y:S01]  /*5bc0*/  MOV R11, UR5 ;  /* 0x00000005000b7c02 */ /* 0x010fe20008000f00 */
[----:B------:R-:W-:Y:S02]  /*5bd0*/  IMAD.U32 R10, RZ, RZ, UR4 ;  /* 0x00000004ff0a7e24 */ /* 0x000fe4000f8e00ff */
[----:B------:R-:W-:Y:S07]  /*5be0*/  LEPC R20, `(.L_x_102) ;  /* 0x000000001014794e */ /* 0x000fee0000000000 */
[----:B---3-5:R-:W-:Y:S05]  /*5bf0*/  CALL.ABS.NOINC R2 ;  /* 0x0000000002007343 */ /* 0x028fea0003c00000 */
.L_x_102:
[----:B------:R-:W-:Y:S01]  /*5c00*/  LOP3.LUT P0, RZ, R166, 0x1b0, RZ, 0xc0, !PT ;  /* 0x000001b0a6ff7812 */ /* 0x000fe2000780c0ff */
[----:B------:R-:W-:Y:S11]  /*5c10*/  BSSY.RECONVERGENT B6, `(.L_x_103) ;  /* 0x0000013000067945 */ /* 0x000ff60003800200 */
[----:B------:R-:W-:Y:S01]  /*5c20*/  @!UPT UIADD3 URZ, UPT, UPT, URZ, URZ, URZ ;  /* 0x000000fffffff290 */ /* 0x000fe2000fffe0ff */
[----:B------:R-:W-:Y:S05]  /*5c30*/  @!P0 BRA `(.L_x_104) ;  /* 0x0000000000408947 */ /* 0x000fea0003800000 */
        /* <DEDUP_REMOVED lines=16> */
.L_x_104:
[----:B------:R-:W-:Y:S05]  /*5d40*/  BSYNC.RECONVERGENT B6 ;  /* 0x0000000000067941 */ /* 0x000fea0003800200 */
.L_x_103:
[----:B------:R-:W-:Y:S01]  /*5d50*/  ISETP.NE.U32.AND P4, PT, R146, RZ, PT ;  /* 0x000000ff9200720c */ /* 0x000fe20003f85070 */
[----:B------:R-:W-:Y:S01]  /*5d60*/  UISETP.NE.AND UP2, UPT, UR50, URZ, UPT ;  /* 0x000000ff3200728c */ /* 0x000fe2000bf45270 */
[----:B------:R-:W-:Y:S01]  /*5d70*/  ISETP.NE.U32.AND P2, PT, RZ, UR38, PT ;  /* 0x00000026ff007c0c */ /* 0x000fe2000bf45070 */
[----:B------:R-:W-:Y:S01]  /*5d80*/  UISETP.NE.U32.AND UP1, UPT, UR44, URZ, UPT ;  /* 0x000000ff2c00728c */ /* 0x000fe2000bf25070 */
[----:B------:R-:W-:Y:S01]  /*5d90*/  ISETP.NE.AND.EX P4, PT, R147, RZ, PT, P4 ;  /* 0x000000ff9300720c */ /* 0x000fe20003f85340 */
[----:B------:R-:W-:Y:S01]  /*5da0*/  UPLOP3.LUT UP0, UPT, UPT, UPT, UPT, 0x40, 0x4 ;  /* 0x000000000004789c */ /* 0x000fe20003f0e870 */
[----:B------:R-:W-:Y:S01]  /*5db0*/  ISETP.NE.AND.EX P2, PT, RZ, UR39, PT, P2 ;  /* 0x00000027ff007c0c */ /* 0x000fe2000bf45320 */
[----:B------:R-:W-:Y:S01]  /*5dc0*/  UISETP.NE.AND.EX UP1, UPT, UR45, URZ, UPT, UP1 ;  /* 0x000000ff2d00728c */ /* 0x000fe2000bf25310 */
[----:B------:R-:W-:Y:S04]  /*5dd0*/  PLOP3.LUT P1, PT, PT, PT, UP2, 0x80, 0x8 ;  /* 0x000000000008781c */ /* 0x000fe80003f2f028 */
[----:B------:R-:W-:Y:S06]  /*5de0*/  @UP2 UPLOP3.LUT UP0, UPT, UPT, UPT, UP1, 0x80, 0x8 ;  /* 0x000000000008289c */ /* 0x000fec0003f0f010 */
[----:B------:R-:W-:Y:S01]  /*5df0*/  PLOP3.LUT P0, PT, PT, PT, UP0, 0x80, 0x8 ;  /* 0x000000000008781c */ /* 0x000fe20003f0f008 */
[----:B------:R-:W-:Y:S01]  /*5e00*/  @!UPT UIADD3 URZ, UPT, UPT, URZ, URZ, URZ ;  /* 0x000000fffffff290 */ /* 0x000fe2000fffe0ff */
[----:B------:R-:W-:Y:S11]  /*5e10*/  BRA.U !UP1, `(.L_x_105) ;  /* 0x0000000109387547 */ /* 0x000ff6000b800000 */
[----:B------:R-:W-:Y:S01]  /*5e20*/  UISETP.NE.U32.AND UP0, UPT, UR38, URZ, UPT ;  /* 0x000000ff2600728c */ /* 0x000fe2000bf05070 */
[----:B------:R-:W-:Y:S02]  /*5e30*/  HFMA2 R0, -RZ, RZ, 0, 5.9604644775390625e-08 ;  /* 0x00000001ff007431 */ /* 0x000fe400000001ff */
[----:B------:R-:W-:Y:S01]  /*5e40*/  IMAD.MOV.U32 R151, RZ, RZ, 0x1 ;  /* 0x00000001ff977424 */ /* 0x000fe200078e00ff */
[----:B------:R-:W-:Y:S06]  /*5e50*/  UISETP.NE.AND.EX UP0, UPT, UR39, URZ, UPT, UP0 ;  /* 0x000000ff2700728c */ /* 0x000fec000bf05300 */
[----:B------:R-:W-:Y:S05]  /*5e60*/  PLOP3.LUT P3, PT, PT, PT, UP0, 0x80, 0x8 ;  /* 0x000000000008781c */ /* 0x000fea0003f6f008 */
[----:B------:R-:W1:Y:S01]  /*5e70*/  @UP0 LDCU.64 UR6, c[0x0][0x888] ;  /* 0x00011100ff0607ac */ /* 0x000e620008000a00 */
[----:B------:R-:W-:Y:S07]  /*5e80*/  @UP0 UIMAD UR4, UR36, UR44, URZ ;  /* 0x0000002c240402a4 */ /* 0x000fee000f8e02ff */
[----:B------:R-:W-:Y:S01]  /*5e90*/  @!P3 PRMT R151, R0, 0x7610, R151 ;  /* 0x000076100097b816 */ /* 0x000fe20000000097 */
[----:B-1----:R-:W-:Y:S03]  /*5ea0*/  @UP0 UIMAD.WIDE UR6, UR4, 0x4, UR6 ;  /* 0x00000004040608a5 */ /* 0x002fe6000f8e0206 */
[----:B------:R-:W1:Y:S03]  /*5eb0*/  @!UP0 LDCU UR4, c[0x0][0x880] ;  /* 0x00011000ff0487ac */ /* 0x000e660008000800 */
[----:B------:R-:W-:Y:S01]  /*5ec0*/  IMAD.U32 R2, RZ, RZ, UR6 ;  /* 0x00000006ff027e24 */ /* 0x000fe2000f8e00ff */
[----:B------:R-:W-:Y:S05]  /*5ed0*/  MOV R3, UR7 ;  /* 0x0000000700037c02 */ /* 0x000fea0008000f00 */
[----:B-----5:R2:W5:Y:S02]  /*5ee0*/  @P3 LDG.E R82, desc[UR46][R2.64] ;  /* 0x0000002e02523981 */ /* 0x020564000c1e1900 */
[----:B-12---:R-:W-:Y:S02]  /*5ef0*/  @!P3 IMAD.U32 R82, RZ, RZ, UR4 ;  /* 0x00000004ff52be24 */ /* 0x006fe4000f8e00ff */
.L_x_105:
[----:B------:R-:W-:Y:S05]  /*5f00*/  @!P4 BRA `(.L_x_106) ;  /* 0x000000000020c947 */ /* 0x000fea0003800000 */
[----:B------:R-:W-:Y:S04]  /*5f10*/  ISETP.NE.U32.AND P3, PT, R144, RZ, PT ;  /* 0x000000ff9000720c */ /* 0x000fe80003f65070 */
[----:B------:R-:W-:Y:S11]  /*5f20*/  ISETP.NE.AND.EX P3, PT, R145, RZ, PT, P3 ;  /* 0x000000ff9100720c */ /* 0x000ff60003f65330 */
[----:B------:R-:W-:Y:S02]  /*5f30*/  @!UPT UIADD3 URZ, UPT, UPT, URZ, URZ, URZ ;  /* 0x000000fffffff290 */ /* 0x000fe4000fffe0ff */
[----:B------:R-:W1:Y:S01]  /*5f40*/  @P3 LDC.64 R2, c[0x0][0x8a8] ;  /* 0x00022a00ff023b82 */ /* 0x000e620000000a00 */
[----:B------:R-:W-:Y:S04]  /*5f50*/  @P3 IMAD R0, R146, UR36, RZ ;  /* 0x0000002492003c24 */ /* 0x000fe8000f8e02ff */
[----:B-1----:R-:W-:Y:S05]  /*5f60*/  @P3 IMAD.WIDE R2, R0, 0x4, R2 ;  /* 0x0000000400023825 */ /* 0x002fea00078e0202 */
[----:B-----5:R1:W5:Y:S02]  /*5f70*/  @P3 LDG.E R78, desc[UR46][R2.64] ;  /* 0x0000002e024e3981 */ /* 0x020364000c1e1900 */
[----:B-1----:R-:W2:Y:S02]  /*5f80*/  @!P3 LDC R78, c[0x0][0x8a0] ;  /* 0x00022800ff4ebb82 */ /* 0x002ea40000000800 */
.L_x_106:
[----:B-----5:R-:W-:Y:S01]  /*5f90*/  ISETP.NE.AND P4, PT, R82, RZ, PT ;  /* 0x000000ff5200720c */ /* 0x020fe20003f85270 */
[----:B------:R-:W-:Y:S01]  /*5fa0*/  BSSY B1, `(.L_x_107) ;  /* 0x0000048000017945 */ /* 0x000fe20003800000 */
[----:B------:R-:W-:Y:S01]  /*5fb0*/  SEL R7, RZ, 0xffffffff, P2 ;  /* 0xffffffffff077807 */ /* 0x000fe20001000000 */
[----:B------:R-:W-:Y:S01]  /*5fc0*/  IMAD.MOV.U32 R117, RZ, RZ, 0x1 ;  /* 0x00000001ff757424 */ /* 0x000fe200078e00ff */
[----:B------:R-:W-:Y:S01]  /*5fd0*/  LOP3.LUT P3, RZ, R151, 0xff, RZ, 0xc0, !PT ;  /* 0x000000ff97ff7812 */ /* 0x000fe2000786c0ff */
[----:B------:R-:W-:Y:S01]  /*5fe0*/  IMAD R80, R76, 0x80, R79 ;  /* 0x000000804c507824 */ /* 0x000fe200078e024f */
[----:B------:R-:W-:Y:S02]  /*5ff0*/  @P1 SEL R0, RZ, 0xffffffff, P4 ;  /* 0xffffffffff001807 */ /* 0x000fe40002000000 */
[----:B------:R-:W-:Y:S02]  /*6000*/  CS2R R98, SRZ ;  /* 0x0000000000627805 */ /* 0x000fe4000001ff00 */
[----:B------:R-:W-:Y:S02]  /*6010*/  LEA R3, R160, UR49, 0x3 ;  /* 0x00000031a0037c11 */ /* 0x000fe4000f8e18ff */
[----:B------:R-:W-:Y:S02]  /*6020*/  CS2R R96, SRZ ;  /* 0x0000000000607805 */ /* 0x000fe4000001ff00 */
[----:B------:R-:W-:Y:S02]  /*6030*/  @P0 SEL R0, R7, R0, !P3 ;  /* 0x0000000007000207 */ /* 0x000fe40005800000 */
[----:B------:R-:W-:Y:S02]  /*6040*/  CS2R R94, SRZ ;  /* 0x00000000005e7805 */ /* 0x000fe4000001ff00 */
[----:B------:R-:W-:Y:S02]  /*6050*/  LEA R116, R76, UR49, 0x3 ;  /* 0x000000314c747c11 */ /* 0x000fe4000f8e18ff */
[----:B------:R-:W-:Y:S02]  /*6060*/  CS2R R92, SRZ ;  /* 0x00000000005c7805 */ /* 0x000fe4000001ff00 */
[----:B------:R-:W-:Y:S02]  /*6070*/  @P1 LOP3.LUT R0, R0, 0x1, RZ, 0xc0, !PT ;  /* 0x0000000100001812 */ /* 0x000fe400078ec0ff */
[----:B------:R-:W-:Y:S02]  /*6080*/  CS2R R90, SRZ ;  /* 0x00000000005a7805 */ /* 0x000fe4000001ff00 */
[----:B------:R-:W-:Y:S02]  /*6090*/  SHF.L.U32 R5, R162, 0x1f, RZ ;  /* 0x0000001fa2057819 */ /* 0x000fe400000006ff */
[----:B------:R-:W-:Y:S02]  /*60a0*/  CS2R R88, SRZ ;  /* 0x0000000000587805 */ /* 0x000fe4000001ff00 */
[----:B------:R-:W-:Y:S02]  /*60b0*/  ISETP.NE.U32.OR P6, PT, R0, 0x1, !P1 ;  /* 0x000000010000780c */ /* 0x000fe40004fc5470 */
[----:B------:R-:W-:Y:S02]  /*60c0*/  CS2R R102, SRZ ;  /* 0x0000000000667805 */ /* 0x000fe4000001ff00 */
[----:B------:R-:W-:Y:S02]  /*60d0*/  PLOP3.LUT P2, PT, PT, PT, UP1, 0x80, 0x8 ;  /* 0x000000000008781c */ /* 0x000fe40003f4f018 */
[----:B------:R-:W-:Y:S02]  /*60e0*/  CS2R R100, SRZ ;  /* 0x0000000000647805 */ /* 0x000fe4000001ff00 */
[----:B------:R-:W-:Y:S02]  /*60f0*/  SEL R0, RZ, 0xffffffff, P4 ;  /* 0xffffffffff007807 */ /* 0x000fe40002000000 */
[----:B------:R-:W-:Y:S03]  /*6100*/  P2R R104, PR, RZ, 0x40 ;  /* 0x00000040ff687803 */ /* 0x000fe60000000000 */
[----:B------:R-:W-:Y:S04]  /*6110*/  @P6 SHF.L.U32 R2, R159, 0x1f, RZ ;  /* 0x0000001f9f026819 */ /* 0x000fe800000006ff */
[----:B------:R-:W-:Y:S01]  /*6120*/  @P2 SEL R0, R7, R0, !P3 ;  /* 0x0000000007002207 */ /* 0x000fe20005800000 */
[----:B------:R-:W1:Y:S03]  /*6130*/  @P6 SYNCS.PHASECHK.TRANS64.TRYWAIT P1, [R3+URZ+0x180], R2 ;  /* 0x00018002030065a7 */ /* 0x000e6600080211ff */
[----:B------:R-:W-:Y:S04]  /*6140*/  LOP3.LUT R0, R0, 0x1, RZ, 0xc0, !PT ;  /* 0x0000000100007812 */ /* 0x000fe800078ec0ff */
[----:B------:R-:W-:Y:S04]  /*6150*/  ISETP.NE.U32.AND P5, PT, R0, 0x1, PT ;  /* 0x000000010000780c */ /* 0x000fe80003fa5070 */
[----:B------:R-:W-:Y:S01]  /*6160*/  P2R R118, PR, RZ, 0x20 ;  /* 0x00000020ff767803 */ /* 0x000fe20000000000 */
[----:B------:R3:W4:Y:S01]  /*6170*/  SYNCS.PHASECHK.TRANS64.TRYWAIT P0, [R116+URZ+0x1d0], R5 ;  /* 0x0001d005740075a7 */ /* 0x00072200080011ff */
[----:B-1----:R-:W-:Y:S01]  /*6180*/  @P6 SEL R117, RZ, 0x1, !P1 ;  /* 0x00000001ff756807 */ /* 0x002fe20004800000 */
[----:B---3--:R-:W-:Y:S06]  /*6190*/  @!P6 BRA `(.L_x_108) ;  /* 0x0000000000a0e947 */ /* 0x008fec0003800000 */
[----:B------:R-:W-:Y:S01]  /*61a0*/  @P5 IMAD R7, R160, 0x2000, R153 ;  /* 0x00002000a0075824 */ /* 0x000fe200078e0299 */
[----:B------:R-:W-:Y:S01]  /*61b0*/  ISETP.NE.AND P1, PT, R117, RZ, PT ;  /* 0x000000ff7500720c */ /* 0x000fe20003f25270 */
[----:B------:R-:W-:Y:S01]  /*61c0*/  BSSY B0, `(.L_x_109) ;  /* 0x0000011000007945 */ /* 0x000fe20003800000 */
[----:B------:R-:W-:Y:S01]  /*61d0*/  CS2R R102, SRZ ;  /* 0x0000000000667805 */ /* 0x000fe2000001ff00 */
[----:B------:R-:W-:Y:S01]  /*61e0*/  @P5 VIADD R2, R7, UR49 ;  /* 0x0000003107025c36 */ /* 0x000fe20008000000 */
[----:B------:R-:W-:Y:S02]  /*61f0*/  CS2R R100, SRZ ;  /* 0x0000000000647805 */ /* 0x000fe4000001ff00 */
[----:B------:R-:W-:Y:S02]  /*6200*/  CS2R R90, SRZ ;  /* 0x00000000005a7805 */ /* 0x000fe4000001ff00 */
[----:B------:R-:W-:Y:S01]  /*6210*/  CS2R R88, SRZ ;  /* 0x0000000000587805 */ /* 0x000fe2000001ff00 */
[--C-:B------:R-:W-:Y:S01]  /*6220*/  @P5 IMAD.IADD R6, R165, 0x1, R2.reuse ;  /* 0x00000001a5065824 */ /* 0x100fe200078e0202 */
[----:B------:R-:W-:Y:S01]  /*6230*/  CS2R R94, SRZ ;  /* 0x00000000005e7805 */ /* 0x000fe2000001ff00 */
[--C-:B------:R-:W-:Y:S01]  /*6240*/  @P5 IMAD.IADD R4, R164, 0x1, R2.reuse ;  /* 0x00000001a4045824 */ /* 0x100fe200078e0202 */
[----:B------:R-:W-:Y:S01]  /*6250*/  CS2R R92, SRZ ;  /* 0x00000000005c7805 */ /* 0x000fe2000001ff00 */
[----:B------:R-:W-:Y:S01]  /*6260*/  @P5 IMAD R2, R163, 0x10, R2 ;  /* 0x00000010a3025824 */ /* 0x000fe200078e0202 */
[----:B------:R-:W-:Y:S02]  /*6270*/  CS2R R98, SRZ ;  /* 0x0000000000627805 */ /* 0x000fe4000001ff00 */
[----:B------:R-:W-:Y:S01]  /*6280*/  CS2R R96, SRZ ;  /* 0x0000000000607805 */ /* 0x000fe2000001ff00 */
[----:B------:R-:W-:Y:S06]  /*6290*/  @P1 BRA `(.L_x_110) ;  /* 0x00000000000c1947 */ /* 0x000fec0003800000 */
[----:B------:R-:W-:Y:S04]  /*62a0*/  SHF.L.U32 R0, R159, 0x1f, RZ ;  /* 0x0000001f9f007819 */ /* 0x000fe800000006ff */
[----:B------:R-:W1:Y:S02]  /*62b0*/  SYNCS.PHASECHK.TRANS64.TRYWAIT P1, [R3+URZ+0x180], R0 ;  /* 0x00018000030075a7 */ /* 0x000e6400080211ff */
[----:B-1----:R-:W-:Y:S05]  /*62c0*/  @!P1 BRA `(.L_x_111) ;  /* 0x0000003c00349947 */ /* 0x002fea0003800000 */
.L_x_110:
[----:B------:R-:W-:Y:S05]  /*62d0*/  BSYNC B0 ;  /* 0x0000000000007941 */ /* 0x000fea0003800000 */
.L_x_109:
[----:B------:R-:W-:Y:S01]  /*62e0*/  ISETP.NE.AND P1, PT, R118, RZ, PT ;  /* 0x000000ff7600720c */ /* 0x000fe20003f25270 */
[----:B-1----:R-:W-:Y:S02]  /*62f0*/  VIADD R3, R3, 0x190 ;  /* 0x0000019003037836 */ /* 0x002fe40000000000 */
[----:B------:R-:W-:Y:S02]  /*6300*/  IMAD.U32 R0, RZ, RZ, UR37 ;  /* 0x00000025ff007e24 */ /* 0x000fe4000f8e00ff */
[----:B------:R-:W-:Y:S03]  /*6310*/  VIADD R160, R160, 0x1 ;  /* 0x00000001a0a07836 */ /* 0x000fe60000000000 */
[----:B------:R-:W-:Y:S05]  /*6320*/  PRMT R0, R0, 0x654, R3 ;  /* 0x0000065400007816 */ /* 0x000fea0000000003 */
[----:B------:R1:W3:Y:S04]  /*6330*/  @P1 LDS.128 R100, [R7+UR49+0x400] ;  /* 0x0004003107641984 */ /* 0x0002e80008000c00 */
[----:B------:R1:W1:Y:S04]  /*6340*/  @P1 LDS.128 R88, [R6+0x400] ;  /* 0x0004000006581984 */ /* 0x0002680000000c00 */
[----:B------:R1:W1:Y:S04]  /*6350*/  @P1 LDS.128 R92, [R4+0x400] ;  /* 0x00040000045c1984 */ /* 0x0002680000000c00 */
[----:B------:R1:W1:Y:S01]  /*6360*/  @P1 LDS.128 R96, [R2+0x400] ;  /* 0x0004000002601984 */ /* 0x0002620000000c00 */
[C---:B------:R-:W-:Y:S01]  /*6370*/  ISETP.NE.AND P1, PT, R160.reuse, 0x2, PT ;  /* 0x00000002a000780c */ /* 0x040fe20003f25270 */
[----:B------:R-:W-:Y:S01]  /*6380*/  @!PT LDS RZ, [RZ] ;  /* 0x00000000fffff984 */ /* 0x000fe20000000800 */
[----:B------:R-:W-:Y:S01]  /*6390*/  @!PT LDS RZ, [RZ] ;  /* 0x00000000fffff984 */ /* 0x000fe20000000800 */
[----:B------:R-:W-:Y:S01]  /*63a0*/  @!PT LDS RZ, [RZ] ;  /* 0x00000000fffff984 */ /* 0x000fe20000000800 */
[----:B------:R-:W-:Y:S01]  /*63b0*/  @!PT LDS RZ, [RZ] ;  /* 0x00000000fffff984 */ /* 0x000fe20000000800 */
[----:B------:R5:W-:Y:S06]  /*63c0*/  MEMBAR.ALL.CTA ;  /* 0x0000000000007992 */ /* 0x000bec0000008000 */
[----:B-----5:R-:W5:Y:S01]  /*63d0*/  FENCE.VIEW.ASYNC.S ;  /* 0x00000000000073c6 */ /* 0x020f620000000000 */
[----:B------:R-:W-:Y:S01]  /*63e0*/  SEL R160, R160, RZ, P1 ;  /* 0x000000ffa0a07207 */ /* 0x000fe20000800000 */
[----:B-----5:R5:W-:Y:S02]  /*63f0*/  SYNCS.ARRIVE.TRANS64.RED.A1T0 RZ, [R0+URZ], RZ ;  /* 0x000000ff00ff79a7 */ /* 0x020be400081004ff */
[----:B-----5:R-:W-:Y:S04]  /*6400*/  SEL R0, RZ, 0x1, P1 ;  /* 0x00000001ff007807 */ /* 0x020fe80000800000 */
[----:B---3--:R-:W-:Y:S02]  /*6410*/  LOP3.LUT R159, R159, R0, RZ, 0x3c, !PT ;  /* 0x000000009f9f7212 */ /* 0x008fe400078e3cff */
.L_x_108:
[----:B------:R-:W-:Y:S05]  /*6420*/  BSYNC B1 ;  /* 0x0000000000017941 */ /* 0x000fea0003800000 */
.L_x_107:
[----:B------:R-:W-:Y:S04]  /*6430*/  SHF.R.U32.HI R3, RZ, 0x15, R80 ;  /* 0x00000015ff037819 */ /* 0x000fe80000011650 */
[----:B------:R-:W-:Y:S01]  /*6440*/  LOP3.LUT P1, RZ, R3, 0x3, R154, 0x48, !PT ;  /* 0x0000000303ff7812 */ /* 0x000fe2000782489a */
[----:B------:R-:W-:Y:S01]  /*6450*/  @!UPT UIADD3 URZ, UPT, UPT, URZ, URZ, URZ ;  /* 0x000000fffffff290 */ /* 0x000fe2000fffe0ff */
[----:B----4-:R-:W-:Y:S11]  /*6460*/  @P0 BRA `(.L_x_112) ;  /* 0x0000000000080947 */ /* 0x010ff60003800000 */
[----:B------:R-:W3:Y:S02]  /*6470*/  SYNCS.PHASECHK.TRANS64.TRYWAIT P0, [R116+URZ+0x1d0], R5 ;  /* 0x0001d005740075a7 */ /* 0x000ee400080011ff */
[----:B---3--:R-:W-:Y:S05]  /*6480*/  @!P0 BRA `(.L_x_113) ;  /* 0x0000003800d88947 */ /* 0x008fea0003800000 */
.L_x_112:
[----:B------:R-:W-:Y:S05]  /*6490*/  @!P1 BRA `(.L_x_114) ;  /* 0x0000000000409947 */ /* 0x000fea0003800000 */
[----:B------:R-:W3:Y:S01]  /*64a0*/  LDCU.64 UR8, c[0x4][0x70] ;  /* 0x01000e00ff0877ac */ /* 0x000ee20008000a00 */
[----:B------:R-:W-:Y:S01]  /*64b0*/  MOV R3, 0x0 ;  /* 0x0000000000037802 */ /* 0x000fe20000000f00 */
[----:B------:R-:W-:Y:S02]  /*64c0*/  HFMA2 R12, -RZ, RZ, 0, 5.9604644775390625e-08 ;  /* 0x00000001ff0c7431 */ /* 0x000fe400000001ff */
[----:B------:R-:W-:Y:S02]  /*64d0*/  IMAD.MOV.U32 R8, RZ, RZ, 0x192 ;  /* 0x00000192ff087424 */ /* 0x000fe400078e00ff */
[----:B------:R-:W-:Y:S01]  /*64e0*/  IMAD.MOV.U32 R13, RZ, RZ, RZ ;  /* 0x000000ffff0d7224 */ /* 0x000fe200078e00ff */
[----:B------:R-:W4:Y:S01]  /*64f0*/  LDCU.64 UR6, c[0x4][0x78] ;  /* 0x01000f00ff0677ac */ /* 0x000f220008000a00 */
[----:B-1----:R-:W1:Y:S01]  /*6500*/  LDC.64 R2, c[0x4][R3] ;  /* 0x0100000003027b82 */ /* 0x002e620000000a00 */
[----:B------:R-:W5:Y:S01]  /*6510*/  LDCU.64 UR4, c[0x4][0x10] ;  /* 0x01000200ff0477ac */ /* 0x000f620008000a00 */
[----:B---3--:R-:W-:Y:S01]  /*6520*/  MOV R5, UR9 ;  /* 0x0000000900057c02 */ /* 0x008fe20008000f00 */
[----:B------:R-:W-:Y:S01]  /*6530*/  IMAD.U32 R4, RZ, RZ, UR8 ;  /* 0x00000008ff047e24 */ /* 0x000fe2000f8e00ff */
[----:B----4-:R-:W-:Y:S01]  /*6540*/  MOV R7, UR7 ;  /* 0x0000000700077c02 */ /* 0x010fe20008000f00 */
[----:B------:R-:W-:Y:S01]  /*6550*/  IMAD.U32 R6, RZ, RZ, UR6 ;  /* 0x00000006ff067e24 */ /* 0x000fe2000f8e00ff */
[----:B-----5:R-:W-:Y:S01]  /*6560*/  MOV R11, UR5 ;  /* 0x00000005000b7c02 */ /* 0x020fe20008000f00 */
[----:B------:R-:W-:Y:S02]  /*6570*/  IMAD.U32 R10, RZ, RZ, UR4 ;  /* 0x00000004ff0a7e24 */ /* 0x000fe4000f8e00ff */
[----:B------:R-:W-:Y:S07]  /*6580*/  LEPC R20, `(.L_x_114) ;  /* 0x000000001014794e */ /* 0x000fee0000000000 */
[----:B-12---:R-:W-:Y:S05]  /*6590*/  CALL.ABS.NOINC R2 ;  /* 0x0000000002007343 */ /* 0x006fea0003c00000 */
.L_x_114:
[----:B------:R-:W-:Y:S01]  /*65a0*/  SHF.L.U32 R83, R100, 0x10, RZ ;  /* 0x0000001064537819 */ /* 0x000fe200000006ff */
[----:B------:R-:W-:Y:S05]  /*65b0*/  WARPSYNC.ALL ;  /* 0x0000000000007948 */ /* 0x000fea0003800000 */
[----:B------:R-:W-:Y:S01]  /*65c0*/  R2UR UR4, R80 ;  /* 0x00000000500472ca */ /* 0x000fe200000e0000 */
[----:B------:R-:W-:Y:S01]  /*65d0*/  BSSY.RECONVERGENT B0, `(.L_x_115) ;  /* 0x0000121000007945 */ /* 0x000fe20003800200 */
[----:B------:R-:W-:Y:S02]  /*65e0*/  ISETP.NE.AND P6, PT, R104, RZ, PT ;  /* 0x000000ff6800720c */ /* 0x000fe40003fc5270 */
[----:B------:R-:W-:Y:S02]  /*65f0*/  IADD3 R119, PT, PT, R153, UR49, RZ ;  /* 0x0000003199777c10 */ /* 0x000fe4000fffe0ff */
[----:B------:R-:W-:Y:S02]  /*6600*/  SHF.L.U32 R124, R163, 0x4, RZ ;  /* 0x00000004a37c7819 */ /* 0x000fe400000006ff */
[-C--:B------:R-:W-:Y:S02]  /*6610*/  IADD3 R172, PT, PT, R165, R119.reuse, RZ ;  /* 0x00000077a5ac7210 */ /* 0x080fe40007ffe0ff */
[----:B------:R-:W-:Y:S02]  /*6620*/  IADD3 R171, PT, PT, R164, R119, RZ ;  /* 0x00000077a4ab7210 */ /* 0x000fe40007ffe0ff */
[----:B------:R-:W-:Y:S01]  /*6630*/  IADD3 R170, PT, PT, R119, R124, RZ ;  /* 0x0000007c77aa7210 */ /* 0x000fe20007ffe0ff */
[----:B-1-3--:R-:W2:Y:S01]  /*6640*/  LDTM.x64 R4, tmem[UR4] ;  /* 0x00000004000479ee */ /* 0x00aea20008340000 */
[C---:B------:R-:W-:Y:S02]  /*6650*/  PRMT R81, R100.reuse, 0x8880, RZ ;  /* 0x0000888064517816 */ /* 0x040fe400000000ff */
[----:B------:R-:W-:Y:S02]  /*6660*/  SHF.R.S32.HI R83, RZ, 0x18, R83 ;  /* 0x00000018ff537819 */ /* 0x000fe40000011453 */
[----:B------:R-:W-:Y:S02]  /*6670*/  SHF.R.S32.HI R86, RZ, 0x18, R101 ;  /* 0x00000018ff567819 */ /* 0x000fe40000011465 */
[----:B------:R-:W-:Y:S02]  /*6680*/  SHF.L.U32 R84, R100, 0x8, RZ ;  /* 0x0000000864547819 */ /* 0x000fe400000006ff */
[----:B------:R-:W-:Y:S02]  /*6690*/  SHF.L.U32 R85, R101, 0x8, RZ ;  /* 0x0000000865557819 */ /* 0x000fe400000006ff */
[----:B------:R-:W-:Y:S02]  /*66a0*/  SHF.R.S32.HI R84, RZ, 0x18, R84 ;  /* 0x00000018ff547819 */ /* 0x000fe40000011454 */
[----:B------:R-:W-:Y:S02]  /*66b0*/  SHF.R.S32.HI R85, RZ, 0x18, R85 ;  /* 0x00000018ff557819 */ /* 0x000fe40000011455 */
[----:B------:R-:W-:Y:S02]  /*66c0*/  SHF.L.U32 R87, R98, 0x8, RZ ;  /* 0x0000000862577819 */ /* 0x000fe400000006ff */
[----:B------:R-:W-:Y:S02]  /*66d0*/  ISETP.NE.AND P0, PT, R167, RZ, PT ;  /* 0x000000ffa700720c */ /* 0x000fe40003f05270 */
[----:B------:R-:W-:Y:S02]  /*66e0*/  SHF.R.S32.HI R87, RZ, 0x18, R87 ;  /* 0x00000018ff577819 */ /* 0x000fe40000011457 */
[----:B------:R-:W-:Y:S02]  /*66f0*/  LEA R125, R160, UR49, 0x3 ;  /* 0x00000031a07d7c11 */ /* 0x000fe4000f8e18ff */
[----:B------:R-:W-:Y:S01]  /*6700*/  @P6 SHF.L.U32 R126, R159, 0x1f, RZ ;  /* 0x0000001f9f7e6819 */ /* 0x000fe200000006ff */
[C---:B--2---:R-:W-:Y:S02]  /*6710*/  IMAD R0, R78.reuse, R4, RZ ;  /* 0x000000044e007224 */ /* 0x044fe400078e02ff */
[C---:B------:R-:W-:Y:S02]  /*6720*/  IMAD R2, R78.reuse, R5, RZ ;  /* 0x000000054e027224 */ /* 0x040fe400078e02ff */
[----:B------:R-:W-:Y:S02]  /*6730*/  IMAD R3, R78, R6, RZ ;  /* 0x000000064e037224 */ /* 0x000fe400078e02ff */
[-C--:B------:R-:W-:Y:S01]  /*6740*/  IMAD R0, R81, R82.reuse, R0 ;  /* 0x0000005251007224 */ /* 0x080fe200078e0200 */
[----:B------:R-:W-:Y:S01]  /*6750*/  SHF.R.S32.HI R81, RZ, 0x18, R100 ;  /* 0x00000018ff517819 */ /* 0x000fe20000011464 */
[-C--:B------:R-:W-:Y:S01]  /*6760*/  IMAD R2, R83, R82.reuse, R2 ;  /* 0x0000005253027224 */ /* 0x080fe200078e0202 */
[C---:B------:R-:W-:Y:S01]  /*6770*/  PRMT R83, R101.reuse, 0x8880, RZ ;  /* 0x0000888065537816 */ /* 0x040fe200000000ff */
[----:B------:R-:W-:Y:S01]  /*6780*/  IMAD R3, R84, R82, R3 ;  /* 0x0000005254037224 */ /* 0x000fe200078e0203 */
[----:B------:R-:W-:Y:S01]  /*6790*/  SHF.L.U32 R84, R101, 0x10, RZ ;  /* 0x0000001065547819 */ /* 0x000fe200000006ff */
[C---:B------:R-:W-:Y:S02]  /*67a0*/  IMAD R7, R78.reuse, R7, RZ ;  /* 0x000000074e077224 */ /* 0x040fe400078e02ff */
[C---:B------:R-:W-:Y:S01]  /*67b0*/  IMAD R4, R78.reuse, R8, RZ ;  /* 0x000000084e047224 */ /* 0x040fe200078e02ff */
[----:B------:R-:W-:Y:S01]  /*67c0*/  SHF.R.S32.HI R84, RZ, 0x18, R84 ;  /* 0x00000018ff547819 */ /* 0x000fe20000011454 */
[----:B------:R-:W-:Y:S02]  /*67d0*/  IMAD R5, R78, R9, RZ ;  /* 0x000000094e057224 */ /* 0x000fe400078e02ff */
[----:B------:R-:W-:Y:S01]  /*67e0*/  IMAD R7, R81, R82, R7 ;  /* 0x0000005251077224 */ /* 0x000fe200078e0207 */
[----:B------:R-:W-:Y:S01]  /*67f0*/  PRMT R81, R102, 0x8880, RZ ;  /* 0x0000888066517816 */ /* 0x000fe200000000ff */
[----:B------:R-:W-:Y:S02]  /*6800*/  IMAD R6, R78, R10, RZ ;  /* 0x0000000a4e067224 */ /* 0x000fe400078e02ff */
[-C--:B------:R-:W-:Y:S01]  /*6810*/  IMAD R4, R83, R82.reuse, R4 ;  /* 0x0000005253047224 */ /* 0x080fe200078e0204 */
[----:B------:R-:W-:Y:S01]  /*6820*/  I2IP.S8.S32.SAT R105, R7, R3, RZ ;  /* 0x0000000307697239 */ /* 0x000fe200000014ff */
[----:B------:R-:W-:Y:S01]  /*6830*/  IMAD R5, R84, R82, R5 ;  /* 0x0000005254057224 */ /* 0x000fe200078e0205 */
[----:B------:R-:W-:Y:S01]  /*6840*/  SHF.L.U32 R83, R102, 0x10, RZ ;  /* 0x0000001066537819 */ /* 0x000fe200000006ff */
[----:B------:R-:W-:Y:S01]  /*6850*/  IMAD R11, R78, R11, RZ ;  /* 0x0000000b4e0b7224 */ /* 0x000fe200078e02ff */
[----:B------:R-:W-:Y:S01]  /*6860*/  I2IP.S8.S32.SAT R104, R2, R0, R105 ;  /* 0x0000000002687239 */ /* 0x000fe20000001469 */
[----:B------:R-:W-:Y:S01]  /*6870*/  IMAD R6, R85, R82, R6 ;  /* 0x0000005255067224 */ /* 0x000fe200078e0206 */
[----:B------:R-:W-:Y:S01]  /*6880*/  SHF.R.S32.HI R83, RZ, 0x18, R83 ;  /* 0x00000018ff537819 */ /* 0x000fe20000011453 */
[----:B------:R-:W-:Y:S01]  /*6890*/  IMAD R8, R78, R12, RZ ;  /* 0x0000000c4e087224 */ /* 0x000fe200078e02ff */
[----:B------:R-:W-:Y:S01]  /*68a0*/  SHF.L.U32 R85, R102, 0x8, RZ ;  /* 0x0000000866557819 */ /* 0x000fe200000006ff */
[----:B------:R-:W-:Y:S02]  /*68b0*/  IMAD R9, R78, R13, RZ ;  /* 0x0000000d4e097224 */ /* 0x000fe400078e02ff */
[----:B------:R-:W-:Y:S01]  /*68c0*/  IMAD R11, R86, R82, R11 ;  /* 0x00000052560b7224 */ /* 0x000fe200078e020b */
[----:B------:R-:W-:Y:S01]  /*68d0*/  SHF.R.S32.HI R85, RZ, 0x18, R85 ;  /* 0x00000018ff557819 */ /* 0x000fe20000011455 */
[C---:B------:R-:W-:Y:S01]  /*68e0*/  IMAD R10, R78.reuse, R14, RZ ;  /* 0x0000000e4e0a7224 */ /* 0x040fe200078e02ff */
[----:B------:R-:W-:Y:S01]  /*68f0*/  SHF.R.S32.HI R86, RZ, 0x18, R103 ;  /* 0x00000018ff567819 */ /* 0x000fe20000011467 */
[----:B------:R-:W-:Y:S01]  /*6900*/  IMAD R8, R81, R82, R8 ;  /* 0x0000005251087224 */ /* 0x000fe200078e0208 */
[----:B------:R-:W-:Y:S01]  /*6910*/  I2IP.S8.S32.SAT R106, R11, R6, RZ ;  /* 0x000000060b6a7239 */ /* 0x000fe200000014ff */
[----:B------:R-:W-:Y:S01]  /*6920*/  IMAD R9, R83, R82, R9 ;  /* 0x0000005253097224 */ /* 0x000fe200078e0209 */
[C---:B------:R-:W-:Y:S01]  /*6930*/  PRMT R83, R103.reuse, 0x8880, RZ ;  /* 0x0000888067537816 */ /* 0x040fe200000000ff */
[----:B------:R-:W-:Y:S01]  /*6940*/  IMAD.U32 R84, R103, 0x10000, RZ ;  /* 0x0001000067547824 */ /* 0x000fe200078e00ff */
[----:B------:R-:W-:Y:S01]  /*6950*/  I2IP.S8.S32.SAT R105, R5, R4, R106 ;  /* 0x0000000405697239 */ /* 0x000fe2000000146a */
[C---:B------:R-:W-:Y:S01]  /*6960*/  IMAD R15, R78.reuse, R15, RZ ;  /* 0x0000000f4e0f7224 */ /* 0x040fe200078e02ff */
[----:B------:R-:W-:Y:S01]  /*6970*/  SHF.R.S32.HI R81, RZ, 0x18, R102 ;  /* 0x00000018ff517819 */ /* 0x000fe20000011466 */
[----:B------:R-:W-:Y:S01]  /*6980*/  IMAD R10, R85, R82, R10 ;  /* 0x00000052550a7224 */ /* 0x000fe200078e020a */
[----:B------:R-:W-:Y:S01]  /*6990*/  SHF.R.S32.HI R84, RZ, 0x18, R84 ;  /* 0x00000018ff547819 */ /* 0x000fe20000011454 */
[C---:B------:R-:W-:Y:S01]  /*69a0*/  IMAD R12, R78.reuse, R16, RZ ;  /* 0x000000104e0c7224 */ /* 0x040fe200078e02ff */
[----:B------:R-:W-:Y:S01]  /*69b0*/  SHF.L.U32 R85, R103, 0x8, RZ ;  /* 0x0000000867557819 */ /* 0x000fe200000006ff */
[----:B------:R-:W-:Y:S02]  /*69c0*/  IMAD R13, R78, R17, RZ ;  /* 0x000000114e0d7224 */ /* 0x000fe400078e02ff */
[----:B------:R-:W-:Y:S01]  /*69d0*/  IMAD R15, R81, R82, R15 ;  /* 0x00000052510f7224 */ /* 0x000fe200078e020f */
[----:B------:R-:W-:Y:S01]  /*69e0*/  PRMT R81, R88, 0x8880, RZ ;  /* 0x0000888058517816 */ /* 0x000fe200000000ff */
[----:B------:R-:W-:Y:S01]  /*69f0*/  IMAD R14, R78, R18, RZ ;  /* 0x000000124e0e7224 */ /* 0x000fe200078e02ff */
[----:B------:R-:W-:Y:S01]  /*6a00*/  SHF.R.S32.HI R85, RZ, 0x18, R85 ;  /* 0x00000018ff557819 */ /* 0x000fe20000011455 */
[----:B------:R-:W-:Y:S01]  /*6a10*/  IMAD R12, R83, R82, R12 ;  /* 0x00000052530c7224 */ /* 0x000fe200078e020c */
[----:B------:R-:W-:Y:S01]  /*6a20*/  I2IP.S8.S32.SAT R106, R15, R10, RZ ;  /* 0x0000000a0f6a7239 */ /* 0x000fe200000014ff */
[----:B------:R-:W-:Y:S01]  /*6a30*/  IMAD R13, R84, R82, R13 ;  /* 0x00000052540d7224 */ /* 0x000fe200078e020d */
[----:B------:R-:W-:Y:S01]  /*6a40*/  SHF.L.U32 R83, R88, 0x10, RZ ;  /* 0x0000001058537819 */ /* 0x000fe200000006ff */
[C---:B------:R-:W-:Y:S01]  /*6a50*/  IMAD R19, R78.reuse, R19, RZ ;  /* 0x000000134e137224 */ /* 0x040fe200078e02ff */
[----:B------:R-:W-:Y:S01]  /*6a60*/  I2IP.S8.S32.SAT R106, R9, R8, R106 ;  /* 0x00000008096a7239 */ /* 0x000fe2000000146a */
[----:B------:R-:W-:Y:S01]  /*6a70*/  IMAD R14, R85, R82, R14 ;  /* 0x00000052550e7224 */ /* 0x000fe200078e020e */
[----:B------:R-:W-:Y:S01]  /*6a80*/  SHF.R.S32.HI R83, RZ, 0x18, R83 ;  /* 0x00000018ff537819 */ /* 0x000fe20000011453 */
[C---:B------:R-:W-:Y:S01]  /*6a90*/  IMAD R16, R78.reuse, R20, RZ ;  /* 0x000000144e107224 */ /* 0x040fe200078e02ff */
[----:B------:R-:W-:Y:S01]  /*6aa0*/  SHF.L.U32 R84, R89, 0x10, RZ ;  /* 0x0000001059547819 */ /* 0x000fe200000006ff */
[----:B------:R-:W-:Y:S01]  /*6ab0*/  IMAD R17, R78, R21, RZ ;  /* 0x000000154e117224 */ /* 0x000fe200078e02ff */
[----:B------:R-:W-:Y:S01]  /*6ac0*/  SHF.L.U32 R85, R88, 0x8, RZ ;  /* 0x0000000858557819 */ /* 0x000fe200000006ff */
[----:B------:R-:W-:Y:S01]  /*6ad0*/  IMAD R19, R86, R82, R19 ;  /* 0x0000005256137224 */ /* 0x000fe200078e0213 */
[----:B------:R-:W-:Y:S01]  /*6ae0*/  SHF.R.S32.HI R84, RZ, 0x18, R84 ;  /* 0x00000018ff547819 */ /* 0x000fe20000011454 */
[C---:B------:R-:W-:Y:S01]  /*6af0*/  IMAD R18, R78.reuse, R22, RZ ;  /* 0x000000164e127224 */ /* 0x040fe200078e02ff */
[----:B------:R-:W-:Y:S01]  /*6b00*/  SHF.R.S32.HI R85, RZ, 0x18, R85 ;  /* 0x00000018ff557819 */ /* 0x000fe20000011455 */
[----:B------:R-:W-:Y:S01]  /*6b10*/  IMAD R16, R81, R82, R16 ;  /* 0x0000005251107224 */ /* 0x000fe200078e0210 */
[----:B------:R-:W-:Y:S01]  /*6b20*/  I2IP.S8.S32.SAT R107, R19, R14, RZ ;  /* 0x0000000e136b7239 */ /* 0x000fe200000014ff */
[-C--:B------:R-:W-:Y:S01]  /*6b30*/  IMAD R17, R83, R82.reuse, R17 ;  /* 0x0000005253117224 */ /* 0x080fe200078e0211 */
[----:B------:R-:W-:Y:S01]  /*6b40*/  PRMT R83, R89, 0x8880, RZ ;  /* 0x0000888059537816 */ /* 0x000fe200000000ff */
[C---:B------:R-:W-:Y:S01]  /*6b50*/  IMAD R23, R78.reuse, R23, RZ ;  /* 0x000000174e177224 */ /* 0x040fe200078e02ff */
[----:B------:R-:W-:Y:S01]  /*6b60*/  SHF.R.S32.HI R81, RZ, 0x18, R88 ;  /* 0x00000018ff517819 */ /* 0x000fe20000011458 */
[----:B------:R-:W-:Y:S01]  /*6b70*/  IMAD R18, R85, R82, R18 ;  /* 0x0000005255127224 */ /* 0x000fe200078e0212 */
[----:B------:R-:W-:Y:S01]  /*6b80*/  SHF.L.U32 R85, R89, 0x8, RZ ;  /* 0x0000000859557819 */ /* 0x000fe200000006ff */
[C---:B------:R-:W-:Y:S01]  /*6b90*/  IMAD R20, R78.reuse, R24, RZ ;  /* 0x000000184e147224 */ /* 0x040fe200078e02ff */
[----:B------:R-:W-:Y:S01]  /*6ba0*/  I2IP.S8.S32.SAT R107, R13, R12, R107 ;  /* 0x0000000c0d6b7239 */ /* 0x000fe2000000146b */
[----:B------:R-:W-:Y:S01]  /*6bb0*/  IMAD R21, R78, R25, RZ ;  /* 0x000000194e157224 */ /* 0x000fe200078e02ff */
[----:B------:R-:W-:Y:S01]  /*6bc0*/  SHF.R.S32.HI R85, RZ, 0x18, R85 ;  /* 0x00000018ff557819 */ /* 0x000fe20000011455 */
[----:B------:R-:W-:Y:S01]  /*6bd0*/  IMAD R23, R81, R82, R23 ;  /* 0x0000005251177224 */ /* 0x000fe200078e0217 */
[----:B------:R-:W-:Y:S01]  /*6be0*/  PRMT R81, R90, 0x8880, RZ ;  /* 0x000088805a517816 */ /* 0x000fe200000000ff */
[----:B------:R-:W-:Y:S01]  /*6bf0*/  IMAD R22, R78, R26, RZ ;  /* 0x0000001a4e167224 */ /* 0x000fe200078e02ff */
[----:B------:R1:W-:Y:S01]  /*6c00*/  STS.128 [R153+UR49+0x4400], R104 ;  /* 0x0044006899007988 */ /* 0x0003e20008000c31 */
[----:B------:R-:W-:Y:S01]  /*6c10*/  IMAD R20, R83, R82, R20 ;  /* 0x0000005253147224 */ /* 0x000fe200078e0214 */
[----:B------:R-:W-:Y:S01]  /*6c20*/  I2IP.S8.S32.SAT R108, R23, R18, RZ ;  /* 0x00000012176c7239 */ /* 0x000fe200000014ff */
[----:B------:R-:W-:Y:S01]  /*6c30*/  IMAD R21, R84, R82, R21 ;  /* 0x0000005254157224 */ /* 0x000fe200078e0215 */
[----:B------:R-:W-:Y:S01]  /*6c40*/  SHF.R.S32.HI R86, RZ, 0x18, R89 ;  /* 0x00000018ff567819 */ /* 0x000fe20000011459 */
[----:B------:R-:W-:Y:S01]  /*6c50*/  IMAD.U32 R83, R90, 0x10000, RZ ;  /* 0x000100005a537824 */ /* 0x000fe200078e00ff */
[----:B------:R-:W-:Y:S01]  /*6c60*/  I2IP.S8.S32.SAT R108, R17, R16, R108 ;  /* 0x00000010116c7239 */ /* 0x000fe2000000146c */
[----:B------:R-:W-:Y:S01]  /*6c70*/  IMAD R27, R78, R27, RZ ;  /* 0x0000001b4e1b7224 */ /* 0x000fe200078e02ff */
[----:B------:R-:W-:Y:S01]  /*6c80*/  SHF.L.U32 R84, R91, 0x10, RZ ;  /* 0x000000105b547819 */ /* 0x000fe200000006ff */
[----:B------:R-:W-:Y:S01]  /*6c90*/  IMAD R22, R85, R82, R22 ;  /* 0x0000005255167224 */ /* 0x000fe200078e0216 */
[----:B------:R-:W-:Y:S01]  /*6ca0*/  SHF.L.U32 R85, R90, 0x8, RZ ;  /* 0x000000085a557819 */ /* 0x000fe200000006ff */
[C---:B------:R-:W-:Y:S01]  /*6cb0*/  IMAD R24, R78.reuse, R28, RZ ;  /* 0x0000001c4e187224 */ /* 0x040fe200078e02ff */
[----:B------:R-:W-:Y:S01]  /*6cc0*/  SHF.R.S32.HI R83, RZ, 0x18, R83 ;  /* 0x00000018ff537819 */ /* 0x000fe20000011453 */
[----:B------:R-:W-:Y:S01]  /*6cd0*/  IMAD R25, R78, R29, RZ ;  /* 0x0000001d4e197224 */ /* 0x000fe200078e02ff */
[----:B------:R-:W-:Y:S01]  /*6ce0*/  SHF.R.S32.HI R84, RZ, 0x18, R84 ;  /* 0x00000018ff547819 */ /* 0x000fe20000011454 */
[----:B------:R-:W-:Y:S01]  /*6cf0*/  IMAD R27, R86, R82, R27 ;  /* 0x00000052561b7224 */ /* 0x000fe200078e021b */
[----:B------:R-:W-:Y:S01]  /*6d00*/  SHF.R.S32.HI R85, RZ, 0x18, R85 ;  /* 0x00000018ff557819 */ /* 0x000fe20000011455 */
[C---:B------:R-:W-:Y:S01]  /*6d10*/  IMAD R26, R78.reuse, R30, RZ ;  /* 0x0000001e4e1a7224 */ /* 0x040fe200078e02ff */
[----:B------:R-:W-:Y:S01]  /*6d20*/  SHF.R.S32.HI R86, RZ, 0x18, R91 ;  /* 0x00000018ff567819 */ /* 0x000fe2000001145b */
[----:B------:R-:W-:Y:S01]  /*6d30*/  IMAD R24, R81, R82, R24 ;  /* 0x0000005251187224 */ /* 0x000fe200078e0218 */
[----:B------:R-:W-:Y:S01]  /*6d40*/  I2IP.S8.S32.SAT R109, R27, R22, RZ ;  /* 0x000000161b6d7239 */ /* 0x000fe200000014ff */
[----:B------:R-:W-:Y:S01]  /*6d50*/  IMAD R25, R83, R82, R25 ;  /* 0x0000005253197224 */ /* 0x000fe200078e0219 */
[----:B------:R-:W-:Y:S01]  /*6d60*/  SHF.R.S32.HI R81, RZ, 0x18, R90 ;  /* 0x00000018ff517819 */ /* 0x000fe2000001145a */
[C---:B------:R-:W-:Y:S01]  /*6d70*/  IMAD R31, R78.reuse, R31, RZ ;  /* 0x0000001f4e1f7224 */ /* 0x040fe200078e02ff */
[----:B------:R-:W-:Y:S01]  /*6d80*/  I2IP.S8.S32.SAT R109, R21, R20, R109 ;  /* 0x00000014156d7239 */ /* 0x000fe2000000146d */
[----:B------:R-:W-:Y:S01]  /*6d90*/  IMAD R26, R85, R82, R26 ;  /* 0x00000052551a7224 */ /* 0x000fe200078e021a */
[C---:B------:R-:W-:Y:S01]  /*6da0*/  PRMT R83, R91.reuse, 0x8880, RZ ;  /* 0x000088805b537816 */ /* 0x040fe200000000ff */
[C---:B------:R-:W-:Y:S01]  /*6db0*/  IMAD R28, R78.reuse, R32, RZ ;  /* 0x000000204e1c7224 */ /* 0x040fe200078e02ff */
[----:B------:R-:W-:Y:S01]  /*6dc0*/  SHF.L.U32 R85, R91, 0x8, RZ ;  /* 0x000000085b557819 */ /* 0x000fe200000006ff */
[C---:B------:R-:W-:Y:S02]  /*6dd0*/  IMAD R29, R78.reuse, R33, RZ ;  /* 0x000000214e1d7224 */ /* 0x040fe400078e02ff */
[----:B------:R-:W-:Y:S01]  /*6de0*/  IMAD R31, R81, R82, R31 ;  /* 0x00000052511f7224 */ /* 0x000fe200078e021f */
[----:B------:R-:W-:Y:S01]  /*6df0*/  SHF.R.S32.HI R85, RZ, 0x18, R85 ;  /* 0x00000018ff557819 */ /* 0x000fe20000011455 */
[----:B------:R-:W-:Y:S01]  /*6e00*/  IMAD R30, R78, R34, RZ ;  /* 0x000000224e1e7224 */ /* 0x000fe200078e02ff */
[----:B------:R-:W-:Y:S01]  /*6e10*/  PRMT R81, R92, 0x8880, RZ ;  /* 0x000088805c517816 */ /* 0x000fe200000000ff */
[----:B------:R-:W-:Y:S01]  /*6e20*/  IMAD R28, R83, R82, R28 ;  /* 0x00000052531c7224 */ /* 0x000fe200078e021c */
[----:B------:R-:W-:Y:S01]  /*6e30*/  I2IP.S8.S32.SAT R110, R31, R26, RZ ;  /* 0x0000001a1f6e7239 */ /* 0x000fe200000014ff */
[----:B------:R-:W-:Y:S01]  /*6e40*/  IMAD R29, R84, R82, R29 ;  /* 0x00000052541d7224 */ /* 0x000fe200078e021d */
[----:B------:R-:W-:Y:S01]  /*6e50*/  SHF.L.U32 R83, R92, 0x10, RZ ;  /* 0x000000105c537819 */ /* 0x000fe200000006ff */
[----:B------:R-:W-:Y:S01]  /*6e60*/  IMAD R35, R78, R35, RZ ;  /* 0x000000234e237224 */ /* 0x000fe200078e02ff */
[----:B------:R-:W-:Y:S01]  /*6e70*/  I2IP.S8.S32.SAT R110, R25, R24, R110 ;  /* 0x00000018196e7239 */ /* 0x000fe2000000146e */
[----:B------:R-:W-:Y:S01]  /*6e80*/  IMAD R30, R85, R82, R30 ;  /* 0x00000052551e7224 */ /* 0x000fe200078e021e */
[----:B------:R-:W-:Y:S01]  /*6e90*/  SHF.L.U32 R85, R92, 0x8, RZ ;  /* 0x000000085c557819 */ /* 0x000fe200000006ff */
[C---:B------:R-:W-:Y:S01]  /*6ea0*/  IMAD R32, R78.reuse, R36, RZ ;  /* 0x000000244e207224 */ /* 0x040fe200078e02ff */
[----:B------:R-:W-:Y:S01]  /*6eb0*/  SHF.R.S32.HI R83, RZ, 0x18, R83 ;  /* 0x00000018ff537819 */ /* 0x000fe20000011453 */
[----:B------:R-:W-:Y:S01]  /*6ec0*/  IMAD R33, R78, R37, RZ ;  /* 0x000000254e217224 */ /* 0x000fe200078e02ff */
[----:B------:R-:W-:Y:S01]  /*6ed0*/  SHF.R.S32.HI R85, RZ, 0x18, R85 ;  /* 0x00000018ff557819 */ /* 0x000fe20000011455 */
[----:B------:R-:W-:Y:S01]  /*6ee0*/  IMAD R35, R86, R82, R35 ;  /* 0x0000005256237224 */ /* 0x000fe200078e0223 */
[----:B------:R-:W-:Y:S01]  /*6ef0*/  PRMT R84, R93, 0x8880, RZ ;  /* 0x000088805d547816 */ /* 0x000fe200000000ff */
[----:B------:R-:W-:Y:S01]  /*6f00*/  IMAD R34, R78, R38, RZ ;  /* 0x000000264e227224 */ /* 0x000fe200078e02ff */
[----:B------:R-:W-:Y:S01]  /*6f10*/  SHF.L.U32 R86, R96, 0x10, RZ ;  /* 0x0000001060567819 */ /* 0x000fe200000006ff */
[----:B------:R-:W-:Y:S01]  /*6f20*/  IMAD R32, R81, R82, R32 ;  /* 0x0000005251207224 */ /* 0x000fe200078e0220 */
[----:B------:R-:W-:Y:S01]  /*6f30*/  SHF.R.S32.HI R81, RZ, 0x18, R92 ;  /* 0x00000018ff517819 */ /* 0x000fe2000001145c */
[C---:B------:R-:W-:Y:S01]  /*6f40*/  IMAD R39, R78.reuse, R39, RZ ;  /* 0x000000274e277224 */ /* 0x040fe200078e02ff */
[----:B------:R-:W-:Y:S01]  /*6f50*/  I2IP.S8.S32.SAT R111, R35, R30, RZ ;  /* 0x0000001e236f7239 */ /* 0x000fe200000014ff */
[-C--:B------:R-:W-:Y:S02]  /*6f60*/  IMAD R33, R83, R82.reuse, R33 ;  /* 0x0000005253217224 */ /* 0x080fe400078e0221 */
[----:B------:R-:W-:Y:S01]  /*6f70*/  IMAD R34, R85, R82, R34 ;  /* 0x0000005255227224 */ /* 0x000fe200078e0222 */
[----:B------:R-:W-:Y:S01]  /*6f80*/  I2IP.S8.S32.SAT R111, R29, R28, R111 ;  /* 0x0000001c1d6f7239 */ /* 0x000fe2000000146f */
[C---:B------:R-:W-:Y:S01]  /*6f90*/  IMAD.U32 R83, R93.reuse, 0x10000, RZ ;  /* 0x000100005d537824 */ /* 0x040fe200078e00ff */
[----:B------:R-:W-:Y:S01]  /*6fa0*/  SHF.L.U32 R85, R93, 0x8, RZ ;  /* 0x000000085d557819 */ /* 0x000fe200000006ff */
[----:B------:R-:W-:Y:S01]  /*6fb0*/  IMAD R39, R81, R82, R39 ;  /* 0x0000005251277224 */ /* 0x000fe200078e0227 */
[----:B------:R-:W-:Y:S01]  /*6fc0*/  MOV R81, R84 ;  /* 0x0000005400517202 */ /* 0x000fe20000000f00 */
[C---:B------:R-:W-:Y:S01]  /*6fd0*/  IMAD R36, R78.reuse, R40, RZ ;  /* 0x000000284e247224 */ /* 0x040fe200078e02ff */
[----:B------:R-:W-:Y:S01]  /*6fe0*/  SHF.R.S32.HI R83, RZ, 0x18, R83 ;  /* 0x00000018ff537819 */ /* 0x000fe20000011453 */
[C---:B------:R-:W-:Y:S01]  /*6ff0*/  IMAD R37, R78.reuse, R41, RZ ;  /* 0x000000294e257224 */ /* 0x040fe200078e02ff */
[----:B------:R-:W-:Y:S01]  /*7000*/  SHF.R.S32.HI R85, RZ, 0x18, R85 ;  /* 0x00000018ff557819 */ /* 0x000fe20000011455 */
[C---:B------:R-:W-:Y:S01]  /*7010*/  IMAD R38, R78.reuse, R42, RZ ;  /* 0x0000002a4e267224 */ /* 0x040fe200078e02ff */
[----:B------:R1:W-:Y:S01]  /*7020*/  STS.128 [R172+0x4400], R108 ;  /* 0x0044006cac007388 */ /* 0x0003e20000000c00 */
[----:B------:R-:W-:Y:S01]  /*7030*/  IMAD R36, R81, R82, R36 ;  /* 0x0000005251247224 */ /* 0x000fe200078e0224 */
[----:B------:R-:W-:Y:S01]  /*7040*/  I2IP.S8.S32.SAT R112, R39, R34, RZ ;  /* 0x0000002227707239 */ /* 0x000fe200000014ff */
[-C--:B------:R-:W-:Y:S01]  /*7050*/  IMAD R37, R83, R82.reuse, R37 ;  /* 0x0000005253257224 */ /* 0x080fe200078e0225 */
[----:B------:R-:W-:Y:S01]  /*7060*/  SHF.R.S32.HI R84, RZ, 0x18, R93 ;  /* 0x00000018ff547819 */ /* 0x000fe2000001145d */
[----:B------:R-:W-:Y:S01]  /*7070*/  IMAD R43, R78, R43, RZ ;  /* 0x0000002b4e2b7224 */ /* 0x000fe200078e02ff */
[C---:B------:R-:W-:Y:S01]  /*7080*/  SHF.L.U32 R83, R94.reuse, 0x10, RZ ;  /* 0x000000105e537819 */ /* 0x040fe200000006ff */
[----:B------:R-:W-:Y:S01]  /*7090*/  IMAD R38, R85, R82, R38 ;  /* 0x0000005255267224 */ /* 0x000fe200078e0226 */
[----:B------:R-:W-:Y:S01]  /*70a0*/  PRMT R81, R94, 0x8880, RZ ;  /* 0x000088805e517816 */ /* 0x000fe200000000ff */
[----:B------:R-:W-:Y:S01]  /*70b0*/  IMAD R40, R78, R44, RZ ;  /* 0x0000002c4e287224 */ /* 0x000fe200078e02ff */
[----:B------:R-:W-:Y:S01]  /*70c0*/  SHF.L.U32 R85, R94, 0x8, RZ ;  /* 0x000000085e557819 */ /* 0x000fe200000006ff */
[----:B------:R-:W-:Y:S01]  /*70d0*/  IMAD R41, R78, R45, RZ ;  /* 0x0000002d4e297224 */ /* 0x000fe200078e02ff */
[----:B------:R-:W-:Y:S01]  /*70e0*/  SHF.R.S32.HI R83, RZ, 0x18, R83 ;  /* 0x00000018ff537819 */ /* 0x000fe20000011453 */
[----:B------:R-:W-:Y:S01]  /*70f0*/  IMAD R43, R84, R82, R43 ;  /* 0x00000052542b7224 */ /* 0x000fe200078e022b */
[----:B------:R-:W-:Y:S01]  /*7100*/  SHF.R.S32.HI R85, RZ, 0x18, R85 ;  /* 0x00000018ff557819 */ /* 0x000fe20000011455 */
[C---:B------:R-:W-:Y:S01]  /*7110*/  IMAD R42, R78.reuse, R46, RZ ;  /* 0x0000002e4e2a7224 */ /* 0x040fe200078e02ff */
[----:B------:R-:W-:Y:S01]  /*7120*/  I2IP.S8.S32.SAT R112, R33, R32, R112 ;  /* 0x0000002021707239 */ /* 0x000fe20000001470 */
[----:B------:R-:W-:Y:S01]  /*7130*/  IMAD R40, R81, R82, R40 ;  /* 0x0000005251287224 */ /* 0x000fe200078e0228 */
[----:B------:R-:W-:Y:S01]  /*7140*/  SHF.R.S32.HI R84, RZ, 0x18, R94 ;  /* 0x00000018ff547819 */ /* 0x000fe2000001145e */
[----:B------:R-:W-:Y:S01]  /*7150*/  IMAD R47, R78, R47, RZ ;  /* 0x0000002f4e2f7224 */ /* 0x000fe200078e02ff */
[----:B------:R-:W-:Y:S01]  /*7160*/  I2IP.S8.S32.SAT R113, R43, R38, RZ ;  /* 0x000000262b717239 */ /* 0x000fe200000014ff */
[-C--:B------:R-:W-:Y:S01]  /*7170*/  IMAD R41, R83, R82.reuse, R41 ;  /* 0x0000005253297224 */ /* 0x080fe200078e0229 */
[----:B------:R-:W-:Y:S01]  /*7180*/  PRMT R81, R95, 0x8880, RZ ;  /* 0x000088805f517816 */ /* 0x000fe200000000ff */
[-C--:B------:R-:W-:Y:S01]  /*7190*/  IMAD R42, R85, R82.reuse, R42 ;  /* 0x00000052552a7224 */ /* 0x080fe200078e022a */
[----:B------:R-:W-:Y:S01]  /*71a0*/  SHF.L.U32 R83, R95, 0x10, RZ ;  /* 0x000000105f537819 */ /* 0x000fe200000006ff */
[----:B------:R-:W-:Y:S01]  /*71b0*/  IMAD R47, R84, R82, R47 ;  /* 0x00000052542f7224 */ /* 0x000fe200078e022f */
[----:B------:R-:W-:Y:S01]  /*71c0*/  I2IP.S8.S32.SAT R113, R37, R36, R113 ;  /* 0x0000002425717239 */ /* 0x000fe20000001471 */
[C---:B------:R-:W-:Y:S01]  /*71d0*/  IMAD R44, R78.reuse, R48, RZ ;  /* 0x000000304e2c7224 */ /* 0x040fe200078e02ff */
[----:B------:R-:W-:Y:S01]  /*71e0*/  SHF.R.S32.HI R83, RZ, 0x18, R83 ;  /* 0x00000018ff537819 */ /* 0x000fe20000011453 */
[----:B------:R-:W-:Y:S01]  /*71f0*/  IMAD.SHL.U32 R84, R95, 0x100, RZ ;  /* 0x000001005f547824 */ /* 0x000fe200078e00ff */
[----:B------:R-:W-:Y:S01]  /*7200*/  I2IP.S8.S32.SAT R114, R47, R42, RZ ;  /* 0x0000002a2f727239 */ /* 0x000fe200000014ff */
[----:B------:R-:W-:Y:S01]  /*7210*/  IMAD R45, R78, R49, RZ ;  /* 0x000000314e2d7224 */ /* 0x000fe200078e02ff */
[----:B------:R-:W-:Y:S01]  /*7220*/  PRMT R85, R96, 0x8880, RZ ;  /* 0x0000888060557816 */ /* 0x000fe200000000ff */
[----:B------:R-:W-:Y:S01]  /*7230*/  IMAD R44, R81, R82, R44 ;  /* 0x00000052512c7224 */ /* 0x000fe200078e022c */
[----:B------:R-:W-:Y:S01]  /*7240*/  SHF.R.S32.HI R81, RZ, 0x18, R84 ;  /* 0x00000018ff517819 */ /* 0x000fe20000011454 */
[C---:B------:R-:W-:Y:S01]  /*7250*/  IMAD R46, R78.reuse, R50, RZ ;  /* 0x000000324e2e7224 */ /* 0x040fe200078e02ff */
[----:B------:R-:W-:Y:S01]  /*7260*/  I2IP.S8.S32.SAT R114, R41, R40, R114 ;  /* 0x0000002829727239 */ /* 0x000fe20000001472 */
[----:B------:R-:W-:Y:S01]  /*7270*/  IMAD R45, R83, R82, R45 ;  /* 0x00000052532d7224 */ /* 0x000fe200078e022d */
[----:B------:R-:W-:Y:S01]  /*7280*/  SHF.R.S32.HI R83, RZ, 0x18, R95 ;  /* 0x00000018ff537819 */ /* 0x000fe2000001145f */
[----:B------:R-:W-:Y:S01]  /*7290*/  IMAD R51, R78, R51, RZ ;  /* 0x000000334e337224 */ /* 0x000fe200078e02ff */
[----:B------:R-:W-:Y:S01]  /*72a0*/  SHF.L.U32 R84, R96, 0x8, RZ ;  /* 0x0000000860547819 */ /* 0x000fe200000006ff */
[C---:B------:R-:W-:Y:S02]  /*72b0*/  IMAD R48, R78.reuse, R52, RZ ;  /* 0x000000344e307224 */ /* 0x040fe400078e02ff */
[-C--:B------:R-:W-:Y:S01]  /*72c0*/  IMAD R46, R81, R82.reuse, R46 ;  /* 0x00000052512e7224 */ /* 0x080fe200078e022e */
[----:B------:R-:W-:Y:S01]  /*72d0*/  SHF.R.S32.HI R81, RZ, 0x18, R86 ;  /* 0x00000018ff517819 */ /* 0x000fe20000011456 */
[C---:B------:R-:W-:Y:S01]  /*72e0*/  IMAD R49, R78.reuse, R53, RZ ;  /* 0x000000354e317224 */ /* 0x040fe200078e02ff */
[----:B------:R-:W-:Y:S01]  /*72f0*/  SHF.R.S32.HI R86, RZ, 0x18, R99 ;  /* 0x00000018ff567819 */ /* 0x000fe20000011463 */
[----:B------:R-:W-:Y:S01]  /*7300*/  IMAD R51, R83, R82, R51 ;  /* 0x0000005253337224 */ /* 0x000fe200078e0233 */
[----:B------:R-:W-:Y:S01]  /*7310*/  SHF.R.S32.HI R83, RZ, 0x18, R84 ;  /* 0x00000018ff537819 */ /* 0x000fe20000011454 */
[C---:B------:R-:W-:Y:S01]  /*7320*/  IMAD R50, R78.reuse, R54, RZ ;  /* 0x000000364e327224 */ /* 0x040fe200078e02ff */
[----:B------:R-:W-:Y:S01]  /*7330*/  SHF.R.S32.HI R84, RZ, 0x18, R96 ;  /* 0x00000018ff547819 */ /* 0x000fe20000011460 */
[----:B------:R-:W-:Y:S01]  /*7340*/  IMAD R48, R85, R82, R48 ;  /* 0x0000005255307224 */ /* 0x000fe200078e0230 */
[----:B------:R-:W-:Y:S01]  /*7350*/  I2IP.S8.S32.SAT R115, R51, R46, RZ ;  /* 0x0000002e33737239 */ /* 0x000fe200000014ff */
[C---:B------:R-:W-:Y:S01]  /*7360*/  IMAD R55, R78.reuse, R55, RZ ;  /* 0x000000374e377224 */ /* 0x040fe200078e02ff */
[----:B------:R-:W-:Y:S01]  /*7370*/  SHF.L.U32 R85, R97, 0x10, RZ ;  /* 0x0000001061557819 */ /* 0x000fe200000006ff */
[----:B------:R-:W-:Y:S01]  /*7380*/  IMAD R49, R81, R82, R49 ;  /* 0x0000005251317224 */ /* 0x000fe200078e0231 */
[----:B------:R-:W-:Y:S01]  /*7390*/  PRMT R81, R97, 0x8880, RZ ;  /* 0x0000888061517816 */ /* 0x000fe200000000ff */
[----:B------:R-:W-:Y:S01]  /*73a0*/  IMAD R52, R78, R56, RZ ;  /* 0x000000384e347224 */ /* 0x000fe200078e02ff */
[----:B------:R-:W-:Y:S01]  /*73b0*/  I2IP.S8.S32.SAT R115, R45, R44, R115 ;  /* 0x0000002c2d737239 */ /* 0x000fe20000001473 */
[-C--:B------:R-:W-:Y:S01]  /*73c0*/  IMAD R50, R83, R82.reuse, R50 ;  /* 0x0000005253327224 */ /* 0x080fe200078e0232 */
[----:B------:R-:W-:Y:S01]  /*73d0*/  SHF.R.S32.HI R83, RZ, 0x18, R85 ;  /* 0x00000018ff537819 */ /* 0x000fe20000011455 */
[-C--:B------:R-:W-:Y:S01]  /*73e0*/  IMAD R55, R84, R82.reuse, R55 ;  /* 0x0000005254377224 */ /* 0x080fe200078e0237 */
[----:B------:R-:W-:Y:S01]  /*73f0*/  PRMT R85, R98, 0x8880, RZ ;  /* 0x0000888062557816 */ /* 0x000fe200000000ff */
[----:B------:R-:W-:Y:S01]  /*7400*/  IMAD R52, R81, R82, R52 ;  /* 0x0000005251347224 */ /* 0x000fe200078e0234 */
[----:B------:R-:W-:Y:S01]  /*7410*/  SHF.L.U32 R81, R97, 0x8, RZ ;  /* 0x0000000861517819 */ /* 0x000fe200000006ff */
[C---:B------:R-:W-:Y:S01]  /*7420*/  IMAD R53, R78.reuse, R57, RZ ;  /* 0x000000394e357224 */ /* 0x040fe200078e02ff */
[----:B------:R1:W-:Y:S01]  /*7430*/  STS.128 [R171+0x4400], R112 ;  /* 0x00440070ab007388 */ /* 0x0003e20000000c00 */
[----:B------:R-:W-:Y:S01]  /*7440*/  IMAD R54, R78, R58, RZ ;  /* 0x0000003a4e367224 */ /* 0x000fe200078e02ff */
[----:B------:R-:W-:Y:S01]  /*7450*/  SHF.R.S32.HI R81, RZ, 0x18, R81 ;  /* 0x00000018ff517819 */ /* 0x000fe20000011451 */
[----:B------:R-:W-:Y:S01]  /*7460*/  IMAD R53, R83, R82, R53 ;  /* 0x0000005253357224 */ /* 0x000fe200078e0235 */
[----:B------:R-:W-:Y:S01]  /*7470*/  SHF.L.U32 R84, R98, 0x10, RZ ;  /* 0x0000001062547819 */ /* 0x000fe200000006ff */
[C---:B------:R-:W-:Y:S01]  /*7480*/  IMAD R59, R78.reuse, R59, RZ ;  /* 0x0000003b4e3b7224 */ /* 0x040fe200078e02ff */
[----:B------:R-:W-:Y:S01]  /*7490*/  SHF.R.S32.HI R83, RZ, 0x18, R97 ;  /* 0x00000018ff537819 */ /* 0x000fe20000011461 */
[C---:B------:R-:W-:Y:S01]  /*74a0*/  IMAD R56, R78.reuse, R60, RZ ;  /* 0x0000003c4e387224 */ /* 0x040fe200078e02ff */
[----:B------:R-:W-:Y:S01]  /*74b0*/  I2IP.S8.S32.SAT R120, R55, R50, RZ ;  /* 0x0000003237787239 */ /* 0x000fe200000014ff */
[----:B------:R-:W-:Y:S01]  /*74c0*/  IMAD R54, R81, R82, R54 ;  /* 0x0000005251367224 */ /* 0x000fe200078e0236 */
[----:B------:R-:W-:Y:S01]  /*74d0*/  SHF.R.S32.HI R84, RZ, 0x18, R84 ;  /* 0x00000018ff547819 */ /* 0x000fe20000011454 */
[----:B------:R-:W-:Y:S01]  /*74e0*/  IMAD R57, R78, R61, RZ ;  /* 0x0000003d4e397224 */ /* 0x000fe200078e02ff */
[----:B------:R-:W-:Y:S01]  /*74f0*/  I2IP.S8.S32.SAT R120, R49, R48, R120 ;  /* 0x0000003031787239 */ /* 0x000fe20000001478 */
[-C--:B------:R-:W-:Y:S01]  /*7500*/  IMAD R59, R83, R82.reuse, R59 ;  /* 0x00000052533b7224 */ /* 0x080fe200078e023b */
[----:B------:R-:W-:Y:S01]  /*7510*/  PRMT R83, R99, 0x8880, RZ ;  /* 0x0000888063537816 */ /* 0x000fe200000000ff */
[-C--:B------:R-:W-:Y:S01]  /*7520*/  IMAD R56, R85, R82.reuse, R56 ;  /* 0x0000005255387224 */ /* 0x080fe200078e0238 */
[----:B------:R-:W-:Y:S01]  /*7530*/  SHF.R.S32.HI R81, RZ, 0x18, R98 ;  /* 0x00000018ff517819 */ /* 0x000fe20000011462 */
[----:B------:R-:W-:Y:S01]  /*7540*/  IMAD R57, R84, R82, R57 ;  /* 0x0000005254397224 */ /* 0x000fe200078e0239 */
[----:B------:R-:W-:Y:S01]  /*7550*/  I2IP.S8.S32.SAT R121, R59, R54, RZ ;  /* 0x000000363b797239 */ /* 0x000fe200000014ff */
[C---:B------:R-:W-:Y:S01]  /*7560*/  IMAD R58, R78.reuse, R62, RZ ;  /* 0x0000003e4e3a7224 */ /* 0x040fe200078e02ff */
[C---:B------:R-:W-:Y:S01]  /*7570*/  SHF.L.U32 R85, R99.reuse, 0x8, RZ ;  /* 0x0000000863557819 */ /* 0x040fe200000006ff */
[----:B------:R-:W-:Y:S01]  /*7580*/  IMAD.U32 R84, R99, 0x10000, RZ ;  /* 0x0001000063547824 */ /* 0x000fe200078e00ff */
[----:B------:R-:W-:Y:S01]  /*7590*/  I2IP.S8.S32.SAT R121, R53, R52, R121 ;  /* 0x0000003435797239 */ /* 0x000fe20000001479 */
[C---:B------:R-:W-:Y:S01]  /*75a0*/  IMAD R63, R78.reuse, R63, RZ ;  /* 0x0000003f4e3f7224 */ /* 0x040fe200078e02ff */
[----:B------:R-:W-:Y:S01]  /*75b0*/  SHF.R.S32.HI R85, RZ, 0x18, R85 ;  /* 0x00000018ff557819 */ /* 0x000fe20000011455 */
[C---:B------:R-:W-:Y:S01]  /*75c0*/  IMAD R60, R78.reuse, R64, RZ ;  /* 0x000000404e3c7224 */ /* 0x040fe200078e02ff */
[----:B------:R-:W-:Y:S01]  /*75d0*/  SHF.R.S32.HI R84, RZ, 0x18, R84 ;  /* 0x00000018ff547819 */ /* 0x000fe20000011454 */
[-C--:B------:R-:W-:Y:S02]  /*75e0*/  IMAD R58, R87, R82.reuse, R58 ;  /* 0x00000052573a7224 */ /* 0x080fe400078e023a */
[C---:B------:R-:W-:Y:S02]  /*75f0*/  IMAD R61, R78.reuse, R65, RZ ;  /* 0x000000414e3d7224 */ /* 0x040fe400078e02ff */
[-C--:B------:R-:W-:Y:S02]  /*7600*/  IMAD R63, R81, R82.reuse, R63 ;  /* 0x00000052513f7224 */ /* 0x080fe400078e023f */
[----:B------:R-:W-:Y:S02]  /*7610*/  IMAD R60, R83, R82, R60 ;  /* 0x00000052533c7224 */ /* 0x000fe400078e023c */
[----:B------:R-:W-:Y:S01]  /*7620*/  IMAD R62, R78, R66, RZ ;  /* 0x000000424e3e7224 */ /* 0x000fe200078e02ff */
[----:B------:R-:W-:Y:S01]  /*7630*/  I2IP.S8.S32.SAT R122, R63, R58, RZ ;  /* 0x0000003a3f7a7239 */ /* 0x000fe200000014ff */
[----:B------:R-:W-:Y:S02]  /*7640*/  IMAD R61, R84, R82, R61 ;  /* 0x00000052543d7224 */ /* 0x000fe400078e023d */
[----:B------:R-:W-:Y:S01]  /*7650*/  IMAD R67, R78, R67, RZ ;  /* 0x000000434e437224 */ /* 0x000fe200078e02ff */
[----:B------:R-:W-:Y:S01]  /*7660*/  I2IP.S8.S32.SAT R122, R57, R56, R122 ;  /* 0x00000038397a7239 */ /* 0x000fe2000000147a */
[-C--:B------:R-:W-:Y:S02]  /*7670*/  IMAD R62, R85, R82.reuse, R62 ;  /* 0x00000052553e7224 */ /* 0x080fe400078e023e */
[----:B------:R-:W-:Y:S05]  /*7680*/  IMAD R67, R86, R82, R67 ;  /* 0x0000005256437224 */ /* 0x000fea00078e0243 */
[----:B------:R-:W-:Y:S04]  /*7690*/  I2IP.S8.S32.SAT R123, R67, R62, RZ ;  /* 0x0000003e437b7239 */ /* 0x000fe800000014ff */
[----:B------:R-:W-:Y:S05]  /*76a0*/  I2IP.S8.S32.SAT R123, R61, R60, R123 ;  /* 0x0000003c3d7b7239 */ /* 0x000fea000000147b */
[----:B------:R1:W-:Y:S01]  /*76b0*/  STS.128 [R170+0x4400], R120 ;  /* 0x00440078aa007388 */ /* 0x0003e20000000c00 */
[----:B------:R-:W-:Y:S01]  /*76c0*/  @!PT LDS RZ, [RZ] ;  /* 0x00000000fffff984 */ /* 0x000fe20000000800 */
[----:B------:R-:W-:Y:S01]  /*76d0*/  @!PT LDS RZ, [RZ] ;  /* 0x00000000fffff984 */ /* 0x000fe20000000800 */
[----:B------:R-:W-:Y:S01]  /*76e0*/  @!PT LDS RZ, [RZ] ;  /* 0x00000000fffff984 */ /* 0x000fe20000000800 */
[----:B------:R-:W-:Y:S01]  /*76f0*/  @!PT LDS RZ, [RZ] ;  /* 0x00000000fffff984 */ /* 0x000fe20000000800 */
[----:B------:R2:W-:Y:S07]  /*7700*/  MEMBAR.ALL.CTA ;  /* 0x0000000000007992 */ /* 0x0005ee0000008000 */
[----:B--2---:R-:W2:Y:S02]  /*7710*/  FENCE.VIEW.ASYNC.S ;  /* 0x00000000000073c6 */ /* 0x004ea40000000000 */
[----:B--2---:R-:W-:Y:S06]  /*7720*/  BAR.SYNC.DEFER_BLOCKING 0x1, 0x80 ;  /* 0x0042000000007b1d */ /* 0x004fec0000010000 */
[----:B------:R-:W-:Y:S05]  /*7730*/  @P0 BRA `(.L_x_116) ;  /* 0x0000000000280947 */ /* 0x000fea0003800000 */
[----:B------:R-:W-:Y:S02]  /*7740*/  UIADD3 UR4, UPT, UPT, UR49, 0x4400, URZ ;  /* 0x0000440031047890 */ /* 0x000fe4000fffe0ff */
[----:B------:R-:W-:Y:S01]  /*7750*/  UIADD3 UR6, UP0, UPT, UR52, 0x680, URZ ;  /* 0x0000068034067890 */ /* 0x000fe2000ff1e0ff */
[----:B------:R-:W-:Y:S03]  /*7760*/  UMOV UR43, UR36 ;  /* 0x00000024002b7c82 */ /* 0x000fe60008000000 */
[----:B------:R-:W-:Y:S01]  /*7770*/  MOV R166, UR4 ;  /* 0x0000000400a67c02 */ /* 0x000fe20008000f00 */
[----:B------:R-:W-:Y:S03]  /*7780*/  UIADD3.X UR7, UPT, UPT, URZ, UR53, URZ, UP0, !UPT ;  /* 0x00000035ff077290 */ /* 0x000fe600087fe4ff */
[----:B------:R-:W-:Y:S11]  /*7790*/  R2UR UR40, R166 ;  /* 0x00000000a62872ca */ /* 0x000ff600000e0000 */
[----:B------:R-:W-:Y:S02]  /*77a0*/  @!UPT UIADD3 URZ, UPT, UPT, URZ, URZ, URZ ;  /* 0x000000fffffff290 */ /* 0x000fe4000fffe0ff */
[----:B------:R2:W-:Y:S01]  /*77b0*/  UTMASTG.3D [UR40], [UR6] ;  /* 0x00000028060073b5 */ /* 0x0005e20008010000 */
[----:B------:R0:W-:Y:S01]  /*77c0*/  UTMACMDFLUSH ;  /* 0x00000000000079b7 */ /* 0x0001e20000000000 */
[----:B--2---:R-:W-:Y:S04]  /*77d0*/  DEPBAR.LE SB0, 0x1 ;  /* 0x000080400000791a */ /* 0x004fe80000000000 */
.L_x_116:
[----:B------:R-:W-:Y:S05]  /*77e0*/  BSYNC.RECONVERGENT B0 ;  /* 0x0000000000007941 */ /* 0x000fea0003800200 */
.L_x_115:
[----:B------:R-:W-:Y:S06]  /*77f0*/  BAR.SYNC.DEFER_BLOCKING 0x1, 0x80 ;  /* 0x0042000000007b1d */ /* 0x000fec0000010000 */
[----:B------:R-:W2:Y:S01]  /*7800*/  @P6 SYNCS.PHASECHK.TRANS64.TRYWAIT P0, [R125+URZ+0x180], R126 ;  /* 0x0001807e7d0065a7 */ /* 0x000ea200080011ff */
[----:B------:R-:W-:Y:S01]  /*7810*/  BSSY B1, `(.L_x_117) ;  /* 0x0000023000017945 */ /* 0x000fe20003800000 */
[----:B--2---:R-:W-:Y:S03]  /*7820*/  @P6 SEL R117, RZ, 0x1, !P0 ;  /* 0x00000001ff756807 */ /* 0x004fe60004000000 */
[----:B------:R-:W-:Y:S05]  /*7830*/  @!P6 BRA `(.L_x_118) ;  /* 0x000000000080e947 */ /* 0x000fea0003800000 */
[----:B------:R-:W-:Y:S01]  /*7840*/  ISETP.NE.AND P1, PT, R118, RZ, PT ;  /* 0x000000ff7600720c */ /* 0x000fe20003f25270 */
[----:B------:R-:W-:Y:S01]  /*7850*/  BSSY B0, `(.L_x_119) ;  /* 0x000000a000007945 */ /* 0x000fe20003800000 */
[----:B------:R-:W-:Y:S11]  /*7860*/  ISETP.NE.AND P0, PT, R117, RZ, PT ;  /* 0x000000ff7500720c */ /* 0x000ff60003f05270 */
[----:B------:R-:W-:Y:S04]  /*7870*/  @P1 IMAD R119, R160, 0x2000, R119 ;  /* 0x00002000a0771824 */ /* 0x000fe800078e0277 */
[--C-:B------:R-:W-:Y:S01]  /*7880*/  @P1 IMAD.IADD R124, R124, 0x1, R119.reuse ;  /* 0x000000017c7c1824 */ /* 0x100fe200078e0277 */
[----:B------:R-:W-:Y:S01]  /*7890*/  @P1 IADD3 R3, PT, PT, R165, R119, RZ ;  /* 0x00000077a5031210 */ /* 0x000fe20007ffe0ff */
[----:B------:R-:W-:Y:S01]  /*78a0*/  @P1 IMAD.IADD R2, R164, 0x1, R119 ;  /* 0x00000001a4021824 */ /* 0x000fe200078e0277 */
[----:B------:R-:W-:Y:S06]  /*78b0*/  @P0 BRA `(.L_x_120) ;  /* 0x00000000000c0947 */ /* 0x000fec0003800000 */
[----:B------:R-:W-:Y:S04]  /*78c0*/  SHF.L.U32 R0, R159, 0x1f, RZ ;  /* 0x0000001f9f007819 */ /* 0x000fe800000006ff */
[----:B------:R-:W2:Y:S02]  /*78d0*/  SYNCS.PHASECHK.TRANS64.TRYWAIT P0, [R125+URZ+0x180], R0 ;  /* 0x000180007d0075a7 */ /* 0x000ea400080011ff */
[----:B--2---:R-:W-:Y:S05]  /*78e0*/  @!P0 BRA `(.L_x_121) ;  /* 0x0000002400d48947 */ /* 0x004fea0003800000 */
.L_x_120:
[----:B------:R-:W-:Y:S05]  /*78f0*/  BSYNC B0 ;  /* 0x0000000000007941 */ /* 0x000fea0003800000 */
.L_x_119:
[----:B------:R-:W-:Y:S01]  /*7900*/  ISETP.NE.AND P0, PT, R118, RZ, PT ;  /* 0x000000ff7600720c */ /* 0x000fe20003f05270 */
[----:B--2---:R-:W-:Y:S02]  /*7910*/  VIADD R125, R125, 0x190 ;  /* 0x000001907d7d7836 */ /* 0x004fe40000000000 */
[----:B------:R-:W-:Y:S02]  /*7920*/  IMAD.U32 R0, RZ, RZ, UR37 ;  /* 0x00000025ff007e24 */ /* 0x000fe4000f8e00ff */
[----:B------:R-:W-:Y:S03]  /*7930*/  VIADD R160, R160, 0x1 ;  /* 0x00000001a0a07836 */ /* 0x000fe60000000000 */
[----:B------:R-:W-:Y:S05]  /*7940*/  PRMT R0, R0, 0x654, R125 ;  /* 0x0000065400007816 */ /* 0x000fea000000007d */
[----:B------:R2:W3:Y:S04]  /*7950*/  @P0 LDS.128 R100, [R119+0x400] ;  /* 0x0004000077640984 */ /* 0x0004e80000000c00 */
[----:B------:R2:W4:Y:S04]  /*7960*/  @P0 LDS.128 R88, [R3+0x400] ;  /* 0x0004000003580984 */ /* 0x0005280000000c00 */
        /* <DEDUP_REMOVED lines=12> */
[----:B--234-:R-:W-:Y:S02]  /*7a30*/  LOP3.LUT R159, R159, R0, RZ, 0x3c, !PT ;  /* 0x000000009f9f7212 */ /* 0x01cfe400078e3cff */
.L_x_118:
[----:B------:R-:W-:Y:S05]  /*7a40*/  BSYNC B1 ;  /* 0x0000000000017941 */ /* 0x000fea0003800000 */
.L_x_117:
[----:B------:R-:W-:Y:S05]  /*7a50*/  VIADD R3, R80, 0x40 ;  /* 0x0000004050037836 */ /* 0x000fea0000000000 */
[----:B------:R-:W-:Y:S04]  /*7a60*/  SHF.R.U32.HI R3, RZ, 0x15, R3 ;  /* 0x00000015ff037819 */ /* 0x000fe80000011603 */
[----:B------:R-:W-:Y:S11]  /*7a70*/  LOP3.LUT P0, RZ, R3, 0x3, R154, 0x48, !PT ;  /* 0x0000000303ff7812 */ /* 0x000ff6000780489a */
[----:B------:R-:W-:Y:S02]  /*7a80*/  @!UPT UIADD3 URZ, UPT, UPT, URZ, URZ, URZ ;  /* 0x000000fffffff290 */ /* 0x000fe4000fffe0ff */
[----:B------:R-:W-:Y:S05]  /*7a90*/  @!P0 BRA `(.L_x_122) ;  /* 0x0000000000408947 */ /* 0x000fea0003800000 */
[----:B------:R-:W2:Y:S01]  /*7aa0*/  LDCU.64 UR8, c[0x4][0x70] ;  /* 0x01000e00ff0877ac */ /* 0x000ea20008000a00 */
[----:B------:R-:W-:Y:S01]  /*7ab0*/  MOV R3, 0x0 ;  /* 0x0000000000037802 */ /* 0x000fe20000000f00 */
[----:B------:R-:W-:Y:S02]  /*7ac0*/  HFMA2 R12, -RZ, RZ, 0, 5.9604644775390625e-08 ;  /* 0x00000001ff0c7431 */ /* 0x000fe400000001ff */
[----:B------:R-:W-:Y:S02]  /*7ad0*/  IMAD.MOV.U32 R8, RZ, RZ, 0x192 ;  /* 0x00000192ff087424 */ /* 0x000fe400078e00ff */
[----:B------:R-:W-:Y:S01]  /*7ae0*/  IMAD.MOV.U32 R13, RZ, RZ, RZ ;  /* 0x000000ffff0d7224 */ /* 0x000fe200078e00ff */
[----:B------:R-:W3:Y:S01]  /*7af0*/  LDCU.64 UR6, c[0x4][0x78] ;  /* 0x01000f00ff0677ac */ /* 0x000ee20008000a00 */
[----:B------:R-:W4:Y:S01]  /*7b00*/  LDC.64 R2, c[0x4][R3] ;  /* 0x0100000003027b82 */ /* 0x000f220000000a00 */
[----:B------:R-:W5:Y:S01]  /*7b10*/  LDCU.64 UR4, c[0x4][0x10] ;  /* 0x01000200ff0477ac */ /* 0x000f620008000a00 */
[----:B--2---:R-:W-:Y:S01]  /*7b20*/  MOV R5, UR9 ;  /* 0x0000000900057c02 */ /* 0x004fe20008000f00 */
[----:B------:R-:W-:Y:S01]  /*7b30*/  IMAD.U32 R4, RZ, RZ, UR8 ;  /* 0x00000008ff047e24 */ /* 0x000fe2000f8e00ff */
[----:B---3--:R-:W-:Y:S01]  /*7b40*/  MOV R7, UR7 ;  /* 0x0000000700077c02 */ /* 0x008fe20008000f00 */
[----:B------:R-:W-:Y:S01]  /*7b50*/  IMAD.U32 R6, RZ, RZ, UR6 ;  /* 0x00000006ff067e24 */ /* 0x000fe2000f8e00ff */
[----:B-----5:R-:W-:Y:S01]  /*7b60*/  MOV R11, UR5 ;  /* 0x00000005000b7c02 */ /* 0x020fe20008000f00 */
[----:B------:R-:W-:Y:S02]  /*7b70*/  IMAD.U32 R10, RZ, RZ, UR4 ;  /* 0x00000004ff0a7e24 */ /* 0x000fe4000f8e00ff */
[----:B------:R-:W-:Y:S07]  /*7b80*/  LEPC R20, `(.L_x_122) ;  /* 0x000000001014794e */ /* 0x000fee0000000000 */
[----:B-1--4-:R-:W-:Y:S05]  /*7b90*/  CALL.ABS.NOINC R2 ;  /* 0x0000000002007343 */ /* 0x012fea0003c00000 */
.L_x_122:
[----:B------:R-:W-:Y:S01]  /*7ba0*/  ISETP.NE.AND P0, PT, R167, RZ, PT ;  /* 0x000000ffa700720c */ /* 0x000fe20003f05270 */
[----:B------:R-:W-:Y:S05]  /*7bb0*/  WARPSYNC.ALL ;  /* 0x0000000000007948 */ /* 0x000fea0003800000 */
[----:B------:R-:W-:Y:S01]  /*7bc0*/  IMAD.U32 R140, R102, 0x10000, RZ ;  /* 0x00010000668c7824 */ /* 0x000fe200078e00ff */
[----:B------:R-:W-:Y:S01]  /*7bd0*/  R2UR UR4, R80 ;  /* 0x00000000500472ca */ /* 0x000fe200000e0000 */
[----:B------:R-:W-:Y:S01]  /*7be0*/  IMAD.U32 R134, R88, 0x10000, RZ ;  /* 0x0001000058867824 */ /* 0x000fe200078e00ff */
[C---:B------:R-:W-:Y:S01]  /*7bf0*/  SHF.L.U32 R0, R100.reuse, 0x10, RZ ;  /* 0x0000001064007819 */ /* 0x040fe200000006ff */
[----:B-1----:R-:W-:Y:S01]  /*7c00*/  IMAD.U32 R119, R93, 0x10000, RZ ;  /* 0x000100005d777824 */ /* 0x002fe200078e00ff */
[----:B------:R-:W-:Y:S01]  /*7c10*/  PRMT R3, R100, 0x8880, RZ ;  /* 0x0000888064037816 */ /* 0x000fe200000000ff */
[----:B------:R-:W-:Y:S01]  /*7c20*/  IMAD.U32 R104, R98, 0x10000, RZ ;  /* 0x0001000062687824 */ /* 0x000fe200078e00ff */
[----:B------:R-:W-:Y:S01]  /*7c30*/  SHF.L.U32 R81, R100, 0x8, RZ ;  /* 0x0000000864517819 */ /* 0x000fe200000006ff */
[----:B------:R-:W-:Y:S01]  /*7c40*/  IMAD.SHL.U32 R127, R90, 0x100, RZ ;  /* 0x000001005a7f7824 */ /* 0x000fe200078e00ff */
[----:B------:R-:W-:Y:S01]  /*7c50*/  SHF.R.S32.HI R0, RZ, 0x18, R0 ;  /* 0x00000018ff007819 */ /* 0x000fe20000011400 */
[----:B------:R-:W-:Y:S01]  /*7c60*/  IMAD.SHL.U32 R112, R95, 0x100, RZ ;  /* 0x000001005f707824 */ /* 0x000fe200078e00ff */
[----:B------:R-:W-:Y:S01]  /*7c70*/  SHF.R.S32.HI R81, RZ, 0x18, R81 ;  /* 0x00000018ff517819 */ /* 0x000fe20000011451 */
[----:B------:R-:W-:Y:S01]  /*7c80*/  BSSY.RECONVERGENT B0, `(.L_x_123) ;  /* 0x0000121000007945 */ /* 0x000fe20003800200 */
[----:B------:R-:W-:Y:S01]  /*7c90*/  SHF.R.S32.HI R2, RZ, 0x18, R100 ;  /* 0x00000018ff027819 */ /* 0x000fe20000011464 */
[----:B------:R-:W1:Y:S01]  /*7ca0*/  LDTM.x64 R4, tmem[UR4+0x40] ;  /* 0x00004004000479ee */ /* 0x000e620008340000 */
[----:B------:R-:W-:Y:S01]  /*7cb0*/  NOP ;  /* 0x0000000000007918 */ /* 0x000fe20000000000 */
[----:B------:R-:W-:Y:S02]  /*7cc0*/  SHF.R.S32.HI R84, RZ, 0x18, R101 ;  /* 0x00000018ff547819 */ /* 0x000fe40000011465 */
[----:B------:R-:W-:Y:S02]  /*7cd0*/  SHF.R.S32.HI R85, RZ, 0x18, R102 ;  /* 0x00000018ff557819 */ /* 0x000fe40000011466 */
[----:B------:R-:W-:Y:S02]  /*7ce0*/  SHF.R.S32.HI R86, RZ, 0x18, R103 ;  /* 0x00000018ff567819 */ /* 0x000fe40000011467 */
[----:B------:R-:W-:Y:S02]  /*7cf0*/  SHF.R.S32.HI R87, RZ, 0x18, R88 ;  /* 0x00000018ff577819 */ /* 0x000fe40000011458 */
[----:B------:R-:W-:Y:S02]  /*7d00*/  R2UR UR5, R116 ;  /* 0x00000000740572ca */ /* 0x000fe400000e0000 */
[C---:B------:R-:W-:Y:S02]  /*7d10*/  PRMT R143, R101.reuse, 0x8880, RZ ;  /* 0x00008880658f7816 */ /* 0x040fe400000000ff */
[----:B------:R-:W-:Y:S02]  /*7d20*/  SHF.L.U32 R83, R101, 0x10, RZ ;  /* 0x0000001065537819 */ /* 0x000fe400000006ff */
[----:B------:R-:W-:Y:S02]  /*7d30*/  PRMT R141, R102, 0x8880, RZ ;  /* 0x00008880668d7816 */ /* 0x000fe400000000ff */
[----:B------:R-:W-:Y:S02]  /*7d40*/  SHF.R.S32.HI R83, RZ, 0x18, R83 ;  /* 0x00000018ff537819 */ /* 0x000fe40000011453 */
[C---:B------:R-:W-:Y:S02]  /*7d50*/  PRMT R138, R103.reuse, 0x8880, RZ ;  /* 0x00008880678a7816 */ /* 0x040fe400000000ff */
[----:B------:R-:W-:Y:S01]  /*7d60*/  SHF.L.U32 R137, R103, 0x10, RZ ;  /* 0x0000001067897819 */ /* 0x000fe200000006ff */
[----:B------:R-:W-:Y:S01]  /*7d70*/  UIADD3 UR5, UPT, UPT, UR5, 0x1f0, URZ ;  /* 0x000001f005057890 */ /* 0x000fe2000fffe0ff */
[----:B-1----:R-:W-:Y:S01]  /*7d80*/  IMAD R4, R78, R4, RZ ;  /* 0x000000044e047224 */ /* 0x002fe200078e02ff */
[----:B------:R-:W-:Y:S01]  /*7d90*/  PRMT R135, R88, 0x8880, RZ ;  /* 0x0000888058877816 */ /* 0x000fe200000000ff */
[C---:B------:R-:W-:Y:S01]  /*7da0*/  IMAD R5, R78.reuse, R5, RZ ;  /* 0x000000054e057224 */ /* 0x040fe200078e02ff */
[----:B------:R-:W-:Y:S01]  /*7db0*/  UPRMT UR5, UR37, 0x654, UR5 ;  /* 0x0000065425057896 */ /* 0x000fe20008000005 */
[----:B------:R-:W-:Y:S01]  /*7dc0*/  IMAD R4, R3, R82, R4 ;  /* 0x0000005203047224 */ /* 0x000fe200078e0204 */
[C---:B------:R-:W-:Y:S01]  /*7dd0*/  PRMT R132, R89.reuse, 0x8880, RZ ;  /* 0x0000888059847816 */ /* 0x040fe200000000ff */
[----:B------:R-:W-:Y:S01]  /*7de0*/  IMAD R6, R78, R6, RZ ;  /* 0x000000064e067224 */ /* 0x000fe200078e02ff */
[----:B------:R-:W-:Y:S01]  /*7df0*/  SHF.L.U32 R131, R89, 0x10, RZ ;  /* 0x0000001059837819 */ /* 0x000fe200000006ff */
[----:B------:R-:W-:Y:S01]  /*7e00*/  IMAD R5, R0, R82, R5 ;  /* 0x0000005200057224 */ /* 0x000fe200078e0205 */
[----:B------:R-:W-:Y:S01]  /*7e10*/  PRMT R129, R90, 0x8880, RZ ;  /* 0x000088805a817816 */ /* 0x000fe200000000ff */
[----:B------:R-:W-:Y:S01]  /*7e20*/  IMAD R0, R78, R16, RZ ;  /* 0x000000104e007224 */ /* 0x000fe200078e02ff */
[----:B------:R-:W-:Y:S01]  /*7e30*/  SHF.L.U32 R128, R90, 0x10, RZ ;  /* 0x000000105a807819 */ /* 0x000fe200000006ff */
[C---:B------:R-:W-:Y:S01]  /*7e40*/  IMAD R7, R78.reuse, R7, RZ ;  /* 0x000000074e077224 */ /* 0x040fe200078e02ff */
[----:B------:R-:W-:Y:S01]  /*7e50*/  SYNCS.ARRIVE.TRANS64.RED.A1T0 RZ, [UR5], RZ ;  /* 0x000000ffffff79a7 */ /* 0x000fe20008100405 */
[C---:B------:R-:W-:Y:S01]  /*7e60*/  IMAD R16, R78.reuse, R20, RZ ;  /* 0x000000144e107224 */ /* 0x040fe200078e02ff */
[C---:B------:R-:W-:Y:S01]  /*7e70*/  PRMT R126, R91.reuse, 0x8880, RZ ;  /* 0x000088805b7e7816 */ /* 0x040fe200000000ff */
[C---:B------:R-:W-:Y:S01]  /*7e80*/  IMAD R20, R78.reuse, R24, RZ ;  /* 0x000000184e147224 */ /* 0x040fe200078e02ff */
[----:B------:R-:W-:Y:S01]  /*7e90*/  SHF.L.U32 R125, R91, 0x10, RZ ;  /* 0x000000105b7d7819 */ /* 0x000fe200000006ff */
[----:B------:R-:W-:Y:S01]  /*7ea0*/  IMAD R6, R81, R82, R6 ;  /* 0x0000005251067224 */ /* 0x000fe200078e0206 */
[----:B------:R-:W-:Y:S01]  /*7eb0*/  MOV R81, R143 ;  /* 0x0000008f00517202 */ /* 0x000fe20000000f00 */
[----:B------:R-:W-:Y:S01]  /*7ec0*/  IMAD R24, R78, R28, RZ ;  /* 0x0000001c4e187224 */ /* 0x000fe200078e02ff */
[----:B------:R-:W-:Y:S01]  /*7ed0*/  PRMT R123, R92, 0x8880, RZ ;  /* 0x000088805c7b7816 */ /* 0x000fe200000000ff */
[----:B------:R-:W-:Y:S01]  /*7ee0*/  IMAD R28, R78, R32, RZ ;  /* 0x000000204e1c7224 */ /* 0x000fe200078e02ff */
[----:B------:R-:W-:Y:S01]  /*7ef0*/  SHF.L.U32 R122, R92, 0x10, RZ ;  /* 0x000000105c7a7819 */ /* 0x000fe200000006ff */
[----:B------:R-:W-:Y:S01]  /*7f00*/  IMAD R7, R2, R82, R7 ;  /* 0x0000005202077224 */ /* 0x000fe200078e0207 */
[----:B------:R-:W-:Y:S01]  /*7f10*/  PRMT R120, R93, 0x8880, RZ ;  /* 0x000088805d787816 */ /* 0x000fe200000000ff */
[----:B------:R-:W-:Y:S01]  /*7f20*/  IMAD R32, R78, R36, RZ ;  /* 0x000000244e207224 */ /* 0x000fe200078e02ff */
[----:B------:R-:W-:Y:S01]  /*7f30*/  PRMT R117, R94, 0x8880, RZ ;  /* 0x000088805e757816 */ /* 0x000fe200000000ff */
[----:B------:R-:W-:Y:S01]  /*7f40*/  IMAD R2, R78, R17, RZ ;  /* 0x000000114e027224 */ /* 0x000fe200078e02ff */
[----:B------:R-:W-:Y:S01]  /*7f50*/  SHF.L.U32 R116, R94, 0x10, RZ ;  /* 0x000000105e747819 */ /* 0x000fe200000006ff */
[----:B------:R-:W-:Y:S01]  /*7f60*/  IMAD R36, R78, R40, RZ ;  /* 0x000000284e247224 */ /* 0x000fe200078e02ff */
[----:B------:R-:W-:Y:S01]  /*7f70*/  SHF.L.U32 R115, R94, 0x8, RZ ;  /* 0x000000085e737819 */ /* 0x000fe200000006ff */
[C---:B------:R-:W-:Y:S01]  /*7f80*/  IMAD R17, R78.reuse, R21, RZ ;  /* 0x000000154e117224 */ /* 0x040fe200078e02ff */
[C---:B------:R-:W-:Y:S01]  /*7f90*/  PRMT R114, R95.reuse, 0x8880, RZ ;  /* 0x000088805f727816 */ /* 0x040fe200000000ff */
[C---:B------:R-:W-:Y:S01]  /*7fa0*/  IMAD R40, R78.reuse, R44, RZ ;  /* 0x0000002c4e287224 */ /* 0x040fe200078e02ff */
[----:B------:R-:W-:Y:S01]  /*7fb0*/  SHF.L.U32 R113, R95, 0x10, RZ ;  /* 0x000000105f717819 */ /* 0x000fe200000006ff */
[----:B------:R-:W-:Y:S01]  /*7fc0*/  IMAD R21, R78, R25, RZ ;  /* 0x000000194e157224 */ /* 0x000fe200078e02ff */
[----:B------:R-:W-:Y:S01]  /*7fd0*/  PRMT R111, R96, 0x8880, RZ ;  /* 0x00008880606f7816 */ /* 0x000fe200000000ff */
        /* <DEDUP_REMOVED lines=8> */
[C---:B------:R-:W-:Y:S01]  /*8060*/  IMAD R52, R78.reuse, R56, RZ ;  /* 0x000000384e347224 */ /* 0x040fe200078e02ff */
[----:B------:R-:W-:Y:S01]  /*8070*/  SHF.L.U32 R142, R101, 0x8, RZ ;  /* 0x00000008658e7819 */ /* 0x000fe200000006ff */
[C---:B------:R-:W-:Y:S01]  /*8080*/  IMAD R8, R78.reuse, R8, RZ ;  /* 0x000000084e087224 */ /* 0x040fe200078e02ff */
[C---:B------:R-:W-:Y:S01]  /*8090*/  SHF.L.U32 R101, R99.reuse, 0x10, RZ ;  /* 0x0000001063657819 */ /* 0x040fe200000006ff */
[----:B------:R-:W-:Y:S01]  /*80a0*/  IMAD R33, R78, R37, RZ ;  /* 0x000000254e217224 */ /* 0x000fe200078e02ff */
[----:B------:R-:W-:Y:S01]  /*80b0*/  SHF.L.U32 R139, R102, 0x8, RZ ;  /* 0x00000008668b7819 */ /* 0x000fe200000006ff */
[C---:B------:R-:W-:Y:S01]  /*80c0*/  IMAD R56, R78.reuse, R60, RZ ;  /* 0x0000003c4e387224 */ /* 0x040fe200078e02ff */
[----:B------:R-:W-:Y:S01]  /*80d0*/  PRMT R102, R99, 0x8880, RZ ;  /* 0x0000888063667816 */ /* 0x000fe200000000ff */
[C---:B------:R-:W-:Y:S01]  /*80e0*/  IMAD R37, R78.reuse, R41, RZ ;  /* 0x000000294e257224 */ /* 0x040fe200078e02ff */
[----:B------:R-:W-:Y:S01]  /*80f0*/  SHF.L.U32 R136, R103, 0x8, RZ ;  /* 0x0000000867887819 */ /* 0x000fe200000006ff */
[C---:B------:R-:W-:Y:S01]  /*8100*/  IMAD R60, R78.reuse, R64, RZ ;  /* 0x000000404e3c7224 */ /* 0x040fe200078e02ff */
[----:B------:R-:W-:Y:S01]  /*8110*/  I2IP.S8.S32.SAT R64, R7, R6, RZ ;  /* 0x0000000607407239 */ /* 0x000fe200000014ff */
[C---:B------:R-:W-:Y:S01]  /*8120*/  IMAD R9, R78.reuse, R9, RZ ;  /* 0x000000094e097224 */ /* 0x040fe200078e02ff */
[----:B------:R-:W-:Y:S01]  /*8130*/  SHF.R.S32.HI R6, RZ, 0x18, R140 ;  /* 0x00000018ff067819 */ /* 0x000fe2000001148c */
[C---:B------:R-:W-:Y:S01]  /*8140*/  IMAD R41, R78.reuse, R45, RZ ;  /* 0x0000002d4e297224 */ /* 0x040fe200078e02ff */
[----:B------:R-:W-:Y:S01]  /*8150*/  SHF.R.S32.HI R7, RZ, 0x18, R142 ;  /* 0x00000018ff077819 */ /* 0x000fe2000001148e */
[----:B------:R-:W-:Y:S01]  /*8160*/  IMAD R45, R78, R49, RZ ;  /* 0x000000314e2d7224 */ /* 0x000fe200078e02ff */
[----:B------:R-:W-:Y:S01]  /*8170*/  SHF.L.U32 R133, R88, 0x8, RZ ;  /* 0x0000000858857819 */ /* 0x000fe200000006ff */
[C---:B------:R-:W-:Y:S01]  /*8180*/  IMAD R10, R78.reuse, R10, RZ ;  /* 0x0000000a4e0a7224 */ /* 0x040fe200078e02ff */
[----:B------:R-:W-:Y:S01]  /*8190*/  SHF.R.S32.HI R88, RZ, 0x18, R89 ;  /* 0x00000018ff587819 */ /* 0x000fe20000011459 */
[C---:B------:R-:W-:Y:S01]  /*81a0*/  IMAD R49, R78.reuse, R53, RZ ;  /* 0x000000354e317224 */ /* 0x040fe200078e02ff */
[----:B------:R-:W-:Y:S01]  /*81b0*/  SHF.L.U32 R130, R89, 0x8, RZ ;  /* 0x0000000859827819 */ /* 0x000fe200000006ff */
[-C--:B------:R-:W-:Y:S01]  /*81c0*/  IMAD R8, R81, R82.reuse, R8 ;  /* 0x0000005251087224 */ /* 0x080fe200078e0208 */
[----:B------:R-:W-:Y:S01]  /*81d0*/  SHF.R.S32.HI R81, RZ, 0x18, R139 ;  /* 0x00000018ff517819 */ /* 0x000fe2000001148b */
[C---:B------:R-:W-:Y:S01]  /*81e0*/  IMAD R53, R78.reuse, R57, RZ ;  /* 0x000000394e357224 */ /* 0x040fe200078e02ff */
[----:B------:R-:W-:Y:S01]  /*81f0*/  SHF.R.S32.HI R89, RZ, 0x18, R90 ;  /* 0x00000018ff597819 */ /* 0x000fe2000001145a */
[C---:B------:R-:W-:Y:S01]  /*8200*/  IMAD R11, R78.reuse, R11, RZ ;  /* 0x0000000b4e0b7224 */ /* 0x040fe200078e02ff */
[----:B------:R-:W-:Y:S01]  /*8210*/  SHF.R.S32.HI R90, RZ, 0x18, R91 ;  /* 0x00000018ff5a7819 */ /* 0x000fe2000001145b */
[C---:B------:R-:W-:Y:S01]  /*8220*/  IMAD R57, R78.reuse, R61, RZ ;  /* 0x0000003d4e397224 */ /* 0x040fe200078e02ff */
[----:B------:R-:W-:Y:S01]  /*8230*/  SHF.L.U32 R124, R91, 0x8, RZ ;  /* 0x000000085b7c7819 */ /* 0x000fe200000006ff */
[----:B------:R-:W-:Y:S01]  /*8240*/  IMAD R9, R83, R82, R9 ;  /* 0x0000005253097224 */ /* 0x000fe200078e0209 */
[----:B------:R-:W-:Y:S01]  /*8250*/  SHF.R.S32.HI R91, RZ, 0x18, R92 ;  /* 0x00000018ff5b7819 */ /* 0x000fe2000001145c */
[----:B------:R-:W-:Y:S01]  /*8260*/  IMAD R61, R78, R65, RZ ;  /* 0x000000414e3d7224 */ /* 0x000fe200078e02ff */
[----:B------:R-:W-:Y:S01]  /*8270*/  SHF.L.U32 R121, R92, 0x8, RZ ;  /* 0x000000085c797819 */ /* 0x000fe200000006ff */
[C---:B------:R-:W-:Y:S01]  /*8280*/  IMAD R12, R78.reuse, R12, RZ ;  /* 0x0000000c4e0c7224 */ /* 0x040fe200078e02ff */
[----:B------:R-:W-:Y:S01]  /*8290*/  SHF.R.S32.HI R92, RZ, 0x18, R93 ;  /* 0x00000018ff5c7819 */ /* 0x000fe2000001145d */
[----:B------:R-:W-:Y:S01]  /*82a0*/  IMAD.MOV.U32 R65, RZ, RZ, R141 ;  /* 0x000000ffff417224 */ /* 0x000fe200078e008d */
[----:B------:R-:W-:Y:S01]  /*82b0*/  SHF.L.U32 R118, R93, 0x8, RZ ;  /* 0x000000085d767819 */ /* 0x000fe200000006ff */
[----:B------:R-:W-:Y:S01]  /*82c0*/  IMAD R10, R7, R82, R10 ;  /* 0x00000052070a7224 */ /* 0x000fe200078e020a */
[----:B------:R-:W-:Y:S01]  /*82d0*/  MOV R7, R138 ;  /* 0x0000008a00077202 */ /* 0x000fe20000000f00 */
[----:B------:R-:W-:Y:S01]  /*82e0*/  IMAD R13, R78, R13, RZ ;  /* 0x0000000d4e0d7224 */ /* 0x000fe200078e02ff */
[----:B------:R-:W-:Y:S01]  /*82f0*/  SHF.R.S32.HI R93, RZ, 0x18, R94 ;  /* 0x00000018ff5d7819 */ /* 0x000fe2000001145e */
[----:B------:R-:W-:Y:S01]  /*8300*/  IMAD R11, R84, R82, R11 ;  /* 0x00000052540b7224 */ /* 0x000fe200078e020b */
[----:B------:R-:W-:Y:S01]  /*8310*/  I2IP.S8.S32.SAT R84, R5, R4, R64 ;  /* 0x0000000405547239 */ /* 0x000fe20000001440 */
[C---:B------:R-:W-:Y:S01]  /*8320*/  IMAD R14, R78.reuse, R14, RZ ;  /* 0x0000000e4e0e7224 */ /* 0x040fe200078e02ff */
[----:B------:R-:W-:Y:S01]  /*8330*/  SHF.R.S32.HI R5, RZ, 0x18, R137 ;  /* 0x00000018ff057819 */ /* 0x000fe20000011489 */
[----:B------:R-:W-:Y:S01]  /*8340*/  IMAD R12, R65, R82, R12 ;  /* 0x00000052410c7224 */ /* 0x000fe200078e020c */
[----:B------:R-:W-:Y:S01]  /*8350*/  I2IP.S8.S32.SAT R10, R11, R10, RZ ;  /* 0x0000000a0b0a7239 */ /* 0x000fe200000014ff */
[----:B------:R-:W-:Y:S01]  /*8360*/  IMAD R15, R78, R15, RZ ;  /* 0x0000000f4e0f7224 */ /* 0x000fe200078e02ff */
[----:B------:R-:W-:Y:S01]  /*8370*/  SHF.R.S32.HI R94, RZ, 0x18, R95 ;  /* 0x00000018ff5e7819 */ /* 0x000fe2000001145f */
[-C--:B------:R-:W-:Y:S01]  /*8380*/  IMAD R13, R6, R82.reuse, R13 ;  /* 0x00000052060d7224 */ /* 0x080fe200078e020d */
[----:B------:R-:W-:Y:S01]  /*8390*/  SHF.R.S32.HI R6, RZ, 0x18, R134 ;  /* 0x00000018ff067819 */ /* 0x000fe20000011486 */
[-C--:B------:R-:W-:Y:S01]  /*83a0*/  IMAD R14, R81, R82.reuse, R14 ;  /* 0x00000052510e7224 */ /* 0x080fe200078e020e */
        /* <DEDUP_REMOVED lines=10> */
[----:B------:R-:W-:Y:S01]  /*8450*/  MOV R5, R135 ;  /* 0x0000008700057202 */ /* 0x000fe20000000f00 */
[-C--:B------:R-:W-:Y:S01]  /*8460*/  IMAD R3, R4, R82.reuse, R3 ;  /* 0x0000005204037224 */ /* 0x080fe200078e0203 */
[----:B------:R-:W-:Y:S01]  /*8470*/  SHF.R.S32.HI R4, RZ, 0x18, R131 ;  /* 0x00000018ff047819 */ /* 0x000fe20000011483 */
[----:B------:R-:W-:Y:S01]  /*8480*/  IMAD R19, R86, R82, R19 ;  /* 0x0000005256137224 */ /* 0x000fe200078e0213 */
[----:B------:R-:W-:Y:S01]  /*8490*/  I2IP.S8.S32.SAT R86, R13, R12, R14 ;  /* 0x0000000c0d567239 */ /* 0x000fe2000000140e */
[----:B------:R-:W-:Y:S01]  /*84a0*/  IMAD R18, R78, R22, RZ ;  /* 0x000000164e127224 */ /* 0x000fe200078e02ff */
[----:B------:R-:W-:Y:S01]  /*84b0*/  SHF.L.U32 R109, R96, 0x8, RZ ;  /* 0x00000008606d7819 */ /* 0x000fe200000006ff */
[----:B------:R-:W-:Y:S01]  /*84c0*/  IMAD R16, R5, R82, R16 ;  /* 0x0000005205107224 */ /* 0x000fe200078e0210 */
[----:B------:R-:W-:Y:S01]  /*84d0*/  I2IP.S8.S32.SAT R19, R19, R3, RZ ;  /* 0x0000000313137239 */ /* 0x000fe200000014ff */
[----:B------:R-:W-:Y:S01]  /*84e0*/  IMAD R23, R78, R23, RZ ;  /* 0x000000174e177224 */ /* 0x000fe200078e02ff */
[----:B------:R-:W-:Y:S01]  /*84f0*/  MOV R3, R132 ;  /* 0x0000008400037202 */ /* 0x000fe20000000f00 */
[-C--:B------:R-:W-:Y:S01]  /*8500*/  IMAD R17, R6, R82.reuse, R17 ;  /* 0x0000005206117224 */ /* 0x080fe200078e0211 */
[----:B------:R-:W-:Y:S01]  /*8510*/  MOV R5, R129 ;  /* 0x0000008100057202 */ /* 0x000fe20000000f00 */
[-C--:B------:R-:W-:Y:S01]  /*8520*/  IMAD R18, R7, R82.reuse, R18 ;  /* 0x0000005207127224 */ /* 0x080fe200078e0212 */
[----:B------:R-:W-:Y:S01]  /*8530*/  SHF.R.S32.HI R7, RZ, 0x18, R127 ;  /* 0x00000018ff077819 */ /* 0x000fe2000001147f */
[----:B------:R-:W-:Y:S01]  /*8540*/  IMAD R23, R87, R82, R23 ;  /* 0x0000005257177224 */ /* 0x000fe200078e0217 */
[----:B------:R-:W-:Y:S01]  /*8550*/  I2IP.S8.S32.SAT R87, R2, R0, R19 ;  /* 0x0000000002577239 */ /* 0x000fe20000001413 */
[----:B------:R-:W-:Y:S01]  /*8560*/  IMAD R20, R3, R82, R20 ;  /* 0x0000005203147224 */ /* 0x000fe200078e0214 */
[----:B------:R-:W-:Y:S01]  /*8570*/  SHF.R.S32.HI R3, RZ, 0x18, R130 ;  /* 0x00000018ff037819 */ /* 0x000fe20000011482 */
[C---:B------:R-:W-:Y:S01]  /*8580*/  IMAD R22, R78.reuse, R26, RZ ;  /* 0x0000001a4e167224 */ /* 0x040fe200078e02ff */
[----:B------:R-:W-:Y:S01]  /*8590*/  I2IP.S8.S32.SAT R18, R23, R18, RZ ;  /* 0x0000001217127239 */ /* 0x000fe200000014ff */
[----:B------:R-:W-:Y:S01]  /*85a0*/  IMAD R27, R78, R27, RZ ;  /* 0x0000001b4e1b7224 */ /* 0x000fe200078e02ff */
[----:B------:R1:W-:Y:S01]  /*85b0*/  STS.128 [R153+UR49+0x6400], R84 ;  /* 0x0064005499007988 */ /* 0x0003e20008000c31 */
[----:B------:R-:W-:Y:S01]  /*85c0*/  IMAD R21, R4, R82, R21 ;  /* 0x0000005204157224 */ /* 0x000fe200078e0215 */
[----:B------:R-:W-:Y:S01]  /*85d0*/  I2IP.S8.S32.SAT R16, R17, R16, R18 ;  /* 0x0000001011107239 */ /* 0x000fe20000001412 */
[-C--:B------:R-:W-:Y:S01]  /*85e0*/  IMAD R22, R3, R82.reuse, R22 ;  /* 0x0000005203167224 */ /* 0x080fe200078e0216 */
[----:B------:R-:W-:Y:S01]  /*85f0*/  SHF.R.S32.HI R0, RZ, 0x18, R128 ;  /* 0x00000018ff007819 */ /* 0x000fe20000011480 */
[----:B------:R-:W-:Y:S01]  /*8600*/  IMAD R27, R88, R82, R27 ;  /* 0x00000052581b7224 */ /* 0x000fe200078e021b */
[----:B------:R-:W-:Y:S01]  /*8610*/  SHF.R.S32.HI R96, RZ, 0x18, R97 ;  /* 0x00000018ff607819 */ /* 0x000fe20000011461 */
[C---:B------:R-:W-:Y:S01]  /*8620*/  IMAD R26, R78.reuse, R30, RZ ;  /* 0x0000001e4e1a7224 */ /* 0x040fe200078e02ff */
[----:B------:R-:W-:Y:S01]  /*8630*/  SHF.L.U32 R106, R97, 0x8, RZ ;  /* 0x00000008616a7819 */ /* 0x000fe200000006ff */
[----:B------:R-:W-:Y:S01]  /*8640*/  IMAD R24, R5, R82, R24 ;  /* 0x0000005205187224 */ /* 0x000fe200078e0218 */
[----:B------:R-:W-:Y:S01]  /*8650*/  I2IP.S8.S32.SAT R17, R27, R22, RZ ;  /* 0x000000161b117239 */ /* 0x000fe200000014ff */
[----:B------:R-:W-:Y:S01]  /*8660*/  IMAD R31, R78, R31, RZ ;  /* 0x0000001f4e1f7224 */ /* 0x000fe200078e02ff */
[----:B------:R-:W-:Y:S01]  /*8670*/  SHF.R.S32.HI R5, RZ, 0x18, R124 ;  /* 0x00000018ff057819 */ /* 0x000fe2000001147c */
[----:B------:R-:W-:Y:S01]  /*8680*/  IMAD R25, R0, R82, R25 ;  /* 0x0000005200197224 */ /* 0x000fe200078e0219 */
[----:B------:R-:W-:Y:S01]  /*8690*/  I2IP.S8.S32.SAT R17, R21, R20, R17 ;  /* 0x0000001415117239 */ /* 0x000fe20000001411 */
[-C--:B------:R-:W-:Y:S01]  /*86a0*/  IMAD R26, R7, R82.reuse, R26 ;  /* 0x00000052071a7224 */ /* 0x080fe200078e021a */
[----:B------:R-:W-:Y:S01]  /*86b0*/  SHF.R.S32.HI R0, RZ, 0x18, R125 ;  /* 0x00000018ff007819 */ /* 0x000fe2000001147d */
[----:B------:R-:W-:Y:S01]  /*86c0*/  IMAD.MOV.U32 R3, RZ, RZ, R126 ;  /* 0x000000ffff037224 */ /* 0x000fe200078e007e */
[----:B------:R-:W-:Y:S01]  /*86d0*/  SHF.R.S32.HI R7, RZ, 0x18, R118 ;  /* 0x00000018ff077819 */ /* 0x000fe20000011476 */
[----:B------:R-:W-:Y:S01]  /*86e0*/  IMAD R31, R89, R82, R31 ;  /* 0x00000052591f7224 */ /* 0x000fe200078e021f */
[----:B------:R-:W-:Y:S01]  /*86f0*/  SHF.R.S32.HI R97, RZ, 0x18, R98 ;  /* 0x00000018ff617819 */ /* 0x000fe20000011462 */
[----:B------:R-:W-:Y:S01]  /*8700*/  IMAD R30, R78, R34, RZ ;  /* 0x000000224e1e7224 */ /* 0x000fe200078e02ff */
[----:B------:R-:W-:Y:S01]  /*8710*/  SHF.L.U32 R103, R98, 0x8, RZ ;  /* 0x0000000862677819 */ /* 0x000fe200000006ff */
[----:B------:R-:W-:Y:S01]  /*8720*/  IMAD R28, R3, R82, R28 ;  /* 0x00000052031c7224 */ /* 0x000fe200078e021c */
[----:B------:R-:W-:Y:S01]  /*8730*/  I2IP.S8.S32.SAT R18, R31, R26, RZ ;  /* 0x0000001a1f127239 */ /* 0x000fe200000014ff */
[----:B------:R-:W-:Y:S01]  /*8740*/  IMAD R35, R78, R35, RZ ;  /* 0x000000234e237224 */ /* 0x000fe200078e02ff */
[----:B------:R-:W-:Y:S01]  /*8750*/  MOV R3, R123 ;  /* 0x0000007b00037202 */ /* 0x000fe20000000f00 */
[----:B------:R-:W-:Y:S01]  /*8760*/  IMAD R29, R0, R82, R29 ;  /* 0x00000052001d7224 */ /* 0x000fe200078e021d */
[----:B------:R-:W-:Y:S01]  /*8770*/  I2IP.S8.S32.SAT R18, R25, R24, R18 ;  /* 0x0000001819127239 */ /* 0x000fe20000001412 */
[-C--:B------:R-:W-:Y:S01]  /*8780*/  IMAD R30, R5, R82.reuse, R30 ;  /* 0x00000052051e7224 */ /* 0x080fe200078e021e */
[----:B------:R-:W-:Y:S01]  /*8790*/  SHF.R.S32.HI R0, RZ, 0x18, R122 ;  /* 0x00000018ff007819 */ /* 0x000fe2000001147a */
[----:B------:R-:W-:Y:S01]  /*87a0*/  IMAD R35, R90, R82, R35 ;  /* 0x000000525a237224 */ /* 0x000fe200078e0223 */
[----:B------:R-:W-:Y:S01]  /*87b0*/  MOV R5, R120 ;  /* 0x0000007800057202 */ /* 0x000fe20000000f00 */
[----:B------:R-:W-:Y:S01]  /*87c0*/  IMAD R32, R3, R82, R32 ;  /* 0x0000005203207224 */ /* 0x000fe200078e0220 */
[----:B------:R-:W-:Y:S01]  /*87d0*/  SHF.R.S32.HI R3, RZ, 0x18, R121 ;  /* 0x00000018ff037819 */ /* 0x000fe20000011479 */
[C---:B------:R-:W-:Y:S01]  /*87e0*/  IMAD R34, R78.reuse, R38, RZ ;  /* 0x000000264e227224 */ /* 0x040fe200078e02ff */
[----:B------:R-:W-:Y:S01]  /*87f0*/  I2IP.S8.S32.SAT R19, R35, R30, RZ ;  /* 0x0000001e23137239 */ /* 0x000fe200000014ff */
[----:B------:R-:W-:Y:S01]  /*8800*/  IMAD R39, R78, R39, RZ ;  /* 0x000000274e277224 */ /* 0x000fe200078e02ff */
[----:B------:R-:W-:Y:S01]  /*8810*/  SHF.R.S32.HI R98, RZ, 0x18, R99 ;  /* 0x00000018ff627819 */ /* 0x000fe20000011463 */
[----:B------:R-:W-:Y:S01]  /*8820*/  IMAD R33, R0, R82, R33 ;  /* 0x0000005200217224 */ /* 0x000fe200078e0221 */
[----:B------:R-:W-:Y:S01]  /*8830*/  I2IP.S8.S32.SAT R19, R29, R28, R19 ;  /* 0x0000001c1d137239 */ /* 0x000fe20000001413 */
[-C--:B------:R-:W-:Y:S01]  /*8840*/  IMAD R34, R3, R82.reuse, R34 ;  /* 0x0000005203227224 */ /* 0x080fe200078e0222 */
[----:B------:R-:W-:Y:S01]  /*8850*/  SHF.R.S32.HI R0, RZ, 0x18, R119 ;  /* 0x00000018ff007819 */ /* 0x000fe20000011477 */
[----:B------:R-:W-:Y:S01]  /*8860*/  IMAD R39, R91, R82, R39 ;  /* 0x000000525b277224 */ /* 0x000fe200078e0227 */
[----:B------:R-:W-:Y:S01]  /*8870*/  MOV R3, R117 ;  /* 0x0000007500037202 */ /* 0x000fe20000000f00 */
[C---:B------:R-:W-:Y:S01]  /*8880*/  IMAD R38, R78.reuse, R42, RZ ;  /* 0x0000002a4e267224 */ /* 0x040fe200078e02ff */
[----:B------:R1:W-:Y:S01]  /*8890*/  STS.128 [R172+0x6400], R16 ;  /* 0x00640010ac007388 */ /* 0x0003e20000000c00 */
        /* <DEDUP_REMOVED lines=8> */
[-C--:B------:R-:W-:Y:S01]  /*8920*/  IMAD R43, R92, R82.reuse, R43 ;  /* 0x000000525c2b7224 */ /* 0x080fe200078e022b */
[----:B------:R-:W-:Y:S01]  /*8930*/  SHF.R.S32.HI R7, RZ, 0x18, R112 ;  /* 0x00000018ff077819 */ /* 0x000fe20000011470 */
[----:B------:R-:W-:Y:S01]  /*8940*/  IMAD R40, R3, R82, R40 ;  /* 0x0000005203287224 */ /* 0x000fe200078e0228 */
[----:B------:R-:W-:Y:S01]  /*8950*/  SHF.R.S32.HI R3, RZ, 0x18, R115 ;  /* 0x00000018ff037819 */ /* 0x000fe20000011473 */
[C---:B------:R-:W-:Y:S01]  /*8960*/  IMAD R42, R78.reuse, R46, RZ ;  /* 0x0000002e4e2a7224 */ /* 0x040fe200078e02ff */
[----:B------:R-:W-:Y:S01]  /*8970*/  I2IP.S8.S32.SAT R38, R43, R38, RZ ;  /* 0x000000262b267239 */ /* 0x000fe200000014ff */
[----:B------:R-:W-:Y:S01]  /*8980*/  IMAD R47, R78, R47, RZ ;  /* 0x0000002f4e2f7224 */ /* 0x000fe200078e02ff */
[----:B------:R-:W-:Y:S01]  /*8990*/  SHF.L.U32 R100, R99, 0x8, RZ ;  /* 0x0000000863647819 */ /* 0x000fe200000006ff */
[----:B------:R-:W-:Y:S01]  /*89a0*/  IMAD R41, R0, R82, R41 ;  /* 0x0000005200297224 */ /* 0x000fe200078e0229 */
[----:B------:R-:W-:Y:S01]  /*89b0*/  I2IP.S8.S32.SAT R33, R37, R36, R38 ;  /* 0x0000002425217239 */ /* 0x000fe20000001426 */
[-C--:B------:R-:W-:Y:S01]  /*89c0*/  IMAD R42, R3, R82.reuse, R42 ;  /* 0x00000052032a7224 */ /* 0x080fe200078e022a */
[----:B------:R-:W-:Y:S01]  /*89d0*/  SHF.R.S32.HI R0, RZ, 0x18, R113 ;  /* 0x00000018ff007819 */ /* 0x000fe20000011471 */
[----:B------:R-:W-:Y:S01]  /*89e0*/  IMAD R47, R93, R82, R47 ;  /* 0x000000525d2f7224 */ /* 0x000fe200078e022f */
[----:B------:R-:W-:Y:S01]  /*89f0*/  IADD3 R76, PT, PT, R76, 0x1, RZ ;  /* 0x000000014c4c7810 */ /* 0x000fe20007ffe0ff */
[C---:B------:R-:W-:Y:S02]  /*8a00*/  IMAD R46, R78.reuse, R50, RZ ;  /* 0x000000324e2e7224 */ /* 0x040fe400078e02ff */
        /* <DEDUP_REMOVED lines=8> */
[----:B------:R-:W-:Y:S02]  /*8a90*/  IMAD.MOV.U32 R3, RZ, RZ, R111 ;  /* 0x000000ffff037224 */ /* 0x000fe400078e006f */
[-C--:B------:R-:W-:Y:S02]  /*8aa0*/  IMAD R51, R94, R82.reuse, R51 ;  /* 0x000000525e337224 */ /* 0x080fe400078e0233 */
[----:B------:R-:W-:Y:S01]  /*8ab0*/  IMAD R48, R3, R82, R48 ;  /* 0x0000005203307224 */ /* 0x000fe200078e0230 */
[----:B------:R-:W-:Y:S01]  /*8ac0*/  SHF.R.S32.HI R3, RZ, 0x18, R109 ;  /* 0x00000018ff037819 */ /* 0x000fe2000001146d */
[C---:B------:R-:W-:Y:S01]  /*8ad0*/  IMAD R50, R78.reuse, R54, RZ ;  /* 0x000000364e327224 */ /* 0x040fe200078e02ff */
[----:B------:R-:W-:Y:S01]  /*8ae0*/  I2IP.S8.S32.SAT R35, R51, R46, RZ ;  /* 0x0000002e33237239 */ /* 0x000fe200000014ff */
[----:B------:R-:W-:Y:S02]  /*8af0*/  IMAD R55, R78, R55, RZ ;  /* 0x000000374e377224 */ /* 0x000fe400078e02ff */
[----:B------:R-:W-:Y:S01]  /*8b00*/  IMAD R49, R0, R82, R49 ;  /* 0x0000005200317224 */ /* 0x000fe200078e0231 */
[----:B------:R-:W-:Y:S01]  /*8b10*/  I2IP.S8.S32.SAT R35, R45, R44, R35 ;  /* 0x0000002c2d237239 */ /* 0x000fe20000001423 */
[-C--:B------:R-:W-:Y:S01]  /*8b20*/  IMAD R50, R3, R82.reuse, R50 ;  /* 0x0000005203327224 */ /* 0x080fe200078e0232 */
[----:B------:R-:W-:Y:S01]  /*8b30*/  SHF.R.S32.HI R0, RZ, 0x18, R107 ;  /* 0x00000018ff007819 */ /* 0x000fe2000001146b */
[----:B------:R-:W-:Y:S01]  /*8b40*/  IMAD R55, R95, R82, R55 ;  /* 0x000000525f377224 */ /* 0x000fe200078e0237 */
[----:B------:R-:W-:Y:S01]  /*8b50*/  SHF.R.S32.HI R3, RZ, 0x18, R106 ;  /* 0x00000018ff037819 */ /* 0x000fe2000001146a */
        /* <DEDUP_REMOVED lines=11> */
[----:B------:R-:W-:Y:S01]  /*8c10*/  SHF.R.S32.HI R3, RZ, 0x18, R103 ;  /* 0x00000018ff037819 */ /* 0x000fe20000011467 */
[----:B------:R-:W-:Y:S02]  /*8c20*/  IMAD R58, R78, R62, RZ ;  /* 0x0000003e4e3a7224 */ /* 0x000fe400078e02ff */
[----:B------:R-:W-:Y:S01]  /*8c30*/  IMAD R56, R5, R82, R56 ;  /* 0x0000005205387224 */ /* 0x000fe200078e0238 */
[----:B------:R-:W-:Y:S01]  /*8c40*/  MOV R5, R102 ;  /* 0x0000006600057202 */ /* 0x000fe20000000f00 */
[----:B------:R-:W-:Y:S01]  /*8c50*/  IMAD R57, R0, R82, R57 ;  /* 0x0000005200397224 */ /* 0x000fe200078e0239 */
[----:B------:R-:W-:Y:S01]  /*8c60*/  SHF.R.S32.HI R0, RZ, 0x18, R101 ;  /* 0x00000018ff007819 */ /* 0x000fe20000011465 */
[C---:B------:R-:W-:Y:S01]  /*8c70*/  IMAD R63, R78.reuse, R63, RZ ;  /* 0x0000003f4e3f7224 */ /* 0x040fe200078e02ff */
[----:B------:R-:W-:Y:S01]  /*8c80*/  I2IP.S8.S32.SAT R54, R59, R54, RZ ;  /* 0x000000363b367239 */ /* 0x000fe200000014ff */
[-C--:B------:R-:W-:Y:S01]  /*8c90*/  IMAD R58, R3, R82.reuse, R58 ;  /* 0x00000052033a7224 */ /* 0x080fe200078e023a */
[----:B------:R-:W-:Y:S01]  /*8ca0*/  SHF.R.S32.HI R3, RZ, 0x18, R100 ;  /* 0x00000018ff037819 */ /* 0x000fe20000011464 */
[----:B------:R-:W-:Y:S01]  /*8cb0*/  IMAD R63, R97, R82, R63 ;  /* 0x00000052613f7224 */ /* 0x000fe200078e023f */
[----:B------:R-:W-:Y:S01]  /*8cc0*/  I2IP.S8.S32.SAT R49, R53, R52, R54 ;  /* 0x0000003435317239 */ /* 0x000fe20000001436 */
        /* <DEDUP_REMOVED lines=19> */
[----:B------:R-:W-:Y:S02]  /*8e00*/  UIADD3 UR8, UP0, UPT, UR52, 0x680, URZ ;  /* 0x0000068034087890 */ /* 0x000fe4000ff1e0ff */
[----:B------:R-:W-:Y:S02]  /*8e10*/  UIADD3 UR5, UPT, UPT, UR41, 0x40, URZ ;  /* 0x0000004029057890 */ /* 0x000fe4000fffe0ff */
[----:B------:R-:W-:Y:S02]  /*8e20*/  UIADD3 UR4, UPT, UPT, UR49, 0x6400, URZ ;  /* 0x0000640031047890 */ /* 0x000fe4000fffe0ff */
[----:B------:R-:W-:Y:S01]  /*8e30*/  UIADD3.X UR9, UPT, UPT, URZ, UR53, URZ, UP0, !UPT ;  /* 0x00000035ff097290 */ /* 0x000fe200087fe4ff */
[----:B------:R-:W-:Y:S01]  /*8e40*/  UMOV UR6, UR42 ;  /* 0x0000002a00067c82 */ /* 0x000fe20008000000 */
[----:B------:R-:W-:Y:S07]  /*8e50*/  UMOV UR7, UR36 ;  /* 0x0000002400077c82 */ /* 0x000fee0008000000 */
[----:B------:R2:W-:Y:S01]  /*8e60*/  UTMASTG.3D [UR4], [UR8] ;  /* 0x00000004080073b5 */ /* 0x0005e20008010000 */
[----:B------:R0:W-:Y:S01]  /*8e70*/  UTMACMDFLUSH ;  /* 0x00000000000079b7 */ /* 0x0001e20000000000 */
[----:B--2---:R-:W-:Y:S04]  /*8e80*/  DEPBAR.LE SB0, 0x1 ;  /* 0x000080400000791a */ /* 0x004fe80000000000 */
.L_x_124:
[----:B------:R-:W-:Y:S05]  /*8e90*/  BSYNC.RECONVERGENT B0 ;  /* 0x0000000000007941 */ /* 0x000fea0003800200 */
.L_x_123:
[----:B------:R-:W-:Y:S01]  /*8ea0*/  BAR.SYNC.DEFER_BLOCKING 0x1, 0x80 ;  /* 0x0042000000007b1d */ /* 0x000fe20000010000 */
[----:B------:R-:W-:Y:S01]  /*8eb0*/  ISETP.NE.AND P2, PT, R168, RZ, PT ;  /* 0x000000ffa800720c */ /* 0x000fe20003f45270 */
[----:B------:R-:W-:Y:S01]  /*8ec0*/  IMAD.IADD R20, R75, 0x1, R150 ;  /* 0x000000014b147824 */ /* 0x000fe200078e0296 */
[----:B------:R-:W-:Y:S01]  /*8ed0*/  ISETP.NE.AND P0, PT, R169, 0x2, PT ;  /* 0x00000002a900780c */ /* 0x000fe20003f05270 */
[----:B------:R-:W-:Y:S01]  /*8ee0*/  IMAD.IADD R21, R77, 0x1, R152 ;  /* 0x000000014d157824 */ /* 0x000fe200078e0298 */
[----:B------:R-:W-:Y:S02]  /*8ef0*/  ISETP.NE.AND P1, PT, R76, 0x4, PT ;  /* 0x000000044c00780c */ /* 0x000fe40003f25270 */
[----:B------:R-:W-:Y:S02]  /*8f00*/  SEL R0, RZ, 0x1, P0 ;  /* 0x00000001ff007807 */ /* 0x000fe40000000000 */
[----:B------:R-:W-:Y:S02]  /*8f10*/  SEL R3, RZ, 0x1, P1 ;  /* 0x00000001ff037807 */ /* 0x000fe40000800000 */
[----:B------:R-:W-:Y:S02]  /*8f20*/  LOP3.LUT R161, R161, R0, RZ, 0x3c, !PT ;  /* 0x00000000a1a17212 */ /* 0x000fe400078e3cff */
[----:B------:R-:W-:Y:S02]  /*8f30*/  LOP3.LUT R162, R162, R3, RZ, 0x3c, !PT ;  /* 0x00000003a2a27212 */ /* 0x000fe400078e3cff */
[----:B------:R-:W-:Y:S02]  /*8f40*/  @P2 R2UR UR36, R158 ;  /* 0x000000009e2422ca */ /* 0x000fe400000e0000 */
[----:B------:R-:W-:Y:S02]  /*8f50*/  SEL R169, R169, RZ, P0 ;  /* 0x000000ffa9a97207 */ /* 0x000fe40000000000 */
[----:B------:R-:W-:Y:S01]  /*8f60*/  SEL R76, R76, RZ, P1 ;  /* 0x000000ff4c4c7207 */ /* 0x000fe20000800000 */
[----:B------:R-:W-:Y:S10]  /*8f70*/  @P2 BRA `(.L_x_125) ;  /* 0xffffffc400842947 */ /* 0x000ff4000383ffff */
[----:B------:R-:W-:Y:S05]  /*8f80*/  EXIT ;  /* 0x000000000000794d */ /* 0x000fea0003800000 */
.L_x_20:
[----:B--2---:R2:W1:Y:S02]  /*8f90*/  SYNCS.PHASECHK.TRANS64.TRYWAIT P0, [R3+URZ+0x220], R2 ;  /* 0x00022002030075a7 */ /* 0x00446400080011ff */
[----:B-1----:R-:W-:Y:S05]  /*8fa0*/  @!P0 NANOSLEEP.SYNCS 0x989680 ;  /* 0x009896800000895d */ /* 0x002fea0003900000 */
[----:B------:R-:W1:Y:S02]  /*8fb0*/  @!P0 SYNCS.PHASECHK.TRANS64 P0, [R3+URZ+0x220], R2 ;  /* 0x00022002030085a7 */ /* 0x000e6400080010ff */
[----:B-1----:R-:W-:Y:S05]  /*8fc0*/  @!P0 BRA `(.L_x_20) ;  /* 0xfffffffc00f08947 */ /* 0x002fea000383ffff */
[----:B------:R-:W-:Y:S05]  /*8fd0*/  BRA `(.L_x_126) ;  /* 0xffffff8800207947 */ /* 0x000fea000383ffff */
.L_x_23:
[----:B-1----:R-:W-:-:S07]  /*8fe0*/  MOV R2, UR33 ;  /* 0x0000002100027c02 */ /* 0x002fce0008000f00 */
.L_x_127:
[----:B-1----:R1:W2:Y:S02]  /*8ff0*/  SYNCS.PHASECHK.TRANS64.TRYWAIT P0, [R2+URZ+0xc0], R5 ;  /* 0x0000c005020075a7 */ /* 0x0022a400080011ff */
[----:B--2---:R-:W-:Y:S05]  /*9000*/  @!P0 NANOSLEEP.SYNCS 0x989680 ;  /* 0x009896800000895d */ /* 0x004fea0003900000 */
[----:B------:R-:W2:Y:S02]  /*9010*/  @!P0 SYNCS.PHASECHK.TRANS64 P0, [R2+URZ+0xc0], R5 ;  /* 0x0000c005020085a7 */ /* 0x000ea400080010ff */
[----:B--2---:R-:W-:Y:S05]  /*9020*/  @!P0 BRA `(.L_x_127) ;  /* 0xfffffffc00f08947 */ /* 0x004fea000383ffff */
[----:B------:R-:W-:Y:S05]  /*9030*/  BRA `(.L_x_22) ;  /* 0xffffff8800707947 */ /* 0x000fea000383ffff */
.L_x_29:
[----:B-1----:R-:W-:-:S07]  /*9040*/  MOV R2, UR17 ;  /* 0x0000001100027c02 */ /* 0x002fce0008000f00 */
.L_x_128:
[----:B-1----:R1:W2:Y:S02]  /*9050*/  SYNCS.PHASECHK.TRANS64.TRYWAIT P0, [R2+URZ+0xc0], R5 ;  /* 0x0000c005020075a7 */ /* 0x0022a400080011ff */
[----:B--2---:R-:W-:Y:S05]  /*9060*/  @!P0 NANOSLEEP.SYNCS 0x989680 ;  /* 0x009896800000895d */ /* 0x004fea0003900000 */
[----:B------:R-:W2:Y:S02]  /*9070*/  @!P0 SYNCS.PHASECHK.TRANS64 P0, [R2+URZ+0xc0], R5 ;  /* 0x0000c005020085a7 */ /* 0x000ea400080010ff */
[----:B--2---:R-:W-:Y:S05]  /*9080*/  @!P0 BRA `(.L_x_128) ;  /* 0xfffffffc00f08947 */ /* 0x004fea000383ffff */
[----:B------:R-:W-:Y:S05]  /*9090*/  BRA `(.L_x_28) ;  /* 0xffffff8c00147947 */ /* 0x000fea000383ffff */
.L_x_33:
[----:B-1----:R1:W2:Y:S02]  /*90a0*/  SYNCS.PHASECHK.TRANS64.TRYWAIT P0, [R2+URZ+0x1b0], R3 ;  /* 0x0001b003020075a7 */ /* 0x0022a400080011ff */
[----:B--2---:R-:W-:Y:S05]  /*90b0*/  @!P0 NANOSLEEP.SYNCS 0x989680 ;  /* 0x009896800000895d */ /* 0x004fea0003900000 */
[----:B------:R-:W2:Y:S02]  /*90c0*/  @!P0 SYNCS.PHASECHK.TRANS64 P0, [R2+URZ+0x1b0], R3 ;  /* 0x0001b003020085a7 */ /* 0x000ea400080010ff */
[----:B--2---:R-:W-:Y:S05]  /*90d0*/  @!P0 BRA `(.L_x_33) ;  /* 0xfffffffc00f08947 */ /* 0x004fea000383ffff */
[----:B------:R-:W-:Y:S05]  /*90e0*/  BRA `(.L_x_129) ;  /* 0xffffff8c00a07947 */ /* 0x000fea000383ffff */
.L_x_37:
[----:B----4-:R-:W-:-:S07]  /*90f0*/  MOV R0, UR5 ;  /* 0x0000000500007c02 */ /* 0x010fce0008000f00 */
.L_x_130:
[----:B-1----:R1:W2:Y:S02]  /*9100*/  SYNCS.PHASECHK.TRANS64.TRYWAIT P0, [R0+URZ], R3 ;  /* 0x00000003000075a7 */ /* 0x0022a400080011ff */
[----:B--2---:R-:W-:Y:S05]  /*9110*/  @!P0 NANOSLEEP.SYNCS 0x989680 ;  /* 0x009896800000895d */ /* 0x004fea0003900000 */
[----:B------:R-:W2:Y:S02]  /*9120*/  @!P0 SYNCS.PHASECHK.TRANS64 P0, [R0+URZ], R3 ;  /* 0x00000003000085a7 */ /* 0x000ea400080010ff */
[----:B--2---:R-:W-:Y:S05]  /*9130*/  @!P0 BRA `(.L_x_130) ;  /* 0xfffffffc00f08947 */ /* 0x004fea000383ffff */
[----:B------:R-:W-:Y:S05]  /*9140*/  BRA `(.L_x_131) ;  /* 0xffffff9400107947 */ /* 0x000fea000383ffff */
.L_x_38:
[----:B----4-:R-:W-:-:S07]  /*9150*/  MOV R0, UR5 ;  /* 0x0000000500007c02 */ /* 0x010fce0008000f00 */
.L_x_132:
[----:B-1----:R1:W2:Y:S02]  /*9160*/  SYNCS.PHASECHK.TRANS64.TRYWAIT P0, [R0+URZ], R3 ;  /* 0x00000003000075a7 */ /* 0x0022a400080011ff */
[----:B--2---:R-:W-:Y:S05]  /*9170*/  @!P0 NANOSLEEP.SYNCS 0x989680 ;  /* 0x009896800000895d */ /* 0x004fea0003900000 */
[----:B------:R-:W2:Y:S02]  /*9180*/  @!P0 SYNCS.PHASECHK.TRANS64 P0, [R0+URZ], R3 ;  /* 0x00000003000085a7 */ /* 0x000ea400080010ff */
[----:B--2---:R-:W-:Y:S05]  /*9190*/  @!P0 BRA `(.L_x_132) ;  /* 0xfffffffc00f08947 */ /* 0x004fea000383ffff */
[----:B------:R-:W-:Y:S05]  /*91a0*/  BRA `(.L_x_133) ;  /* 0xffffff94001c7947 */ /* 0x000fea000383ffff */
.L_x_39:
[----:B----4-:R-:W-:-:S07]  /*91b0*/  MOV R0, UR5 ;  /* 0x0000000500007c02 */ /* 0x010fce0008000f00 */
.L_x_134:
[----:B-1----:R1:W2:Y:S02]  /*91c0*/  SYNCS.PHASECHK.TRANS64.TRYWAIT P0, [R0+URZ], R3 ;  /* 0x00000003000075a7 */ /* 0x0022a400080011ff */
[----:B--2---:R-:W-:Y:S05]  /*91d0*/  @!P0 NANOSLEEP.SYNCS 0x989680 ;  /* 0x009896800000895d */ /* 0x004fea0003900000 */
[----:B------:R-:W2:Y:S02]  /*91e0*/  @!P0 SYNCS.PHASECHK.TRANS64 P0, [R0+URZ], R3 ;  /* 0x00000003000085a7 */ /* 0x000ea400080010ff */
[----:B--2---:R-:W-:Y:S05]  /*91f0*/  @!P0 BRA `(.L_x_134) ;  /* 0xfffffffc00f08947 */ /* 0x004fea000383ffff */
[----:B------:R-:W-:Y:S05]  /*9200*/  BRA `(.L_x_135) ;  /* 0xffffff9400287947 */ /* 0x000fea000383ffff */
.L_x_40:
[----:B----4-:R-:W-:-:S07]  /*9210*/  MOV R0, UR5 ;  /* 0x0000000500007c02 */ /* 0x010fce0008000f00 */
.L_x_136:
[----:B-1----:R1:W2:Y:S02]  /*9220*/  SYNCS.PHASECHK.TRANS64.TRYWAIT P0, [R0+URZ], R3 ;  /* 0x00000003000075a7 */ /* 0x0022a400080011ff */
[----:B--2---:R-:W-:Y:S05]  /*9230*/  @!P0 NANOSLEEP.SYNCS 0x989680 ;  /* 0x009896800000895d */ /* 0x004fea0003900000 */
[----:B------:R-:W2:Y:S02]  /*9240*/  @!P0 SYNCS.PHASECHK.TRANS64 P0, [R0+URZ], R3 ;  /* 0x00000003000085a7 */ /* 0x000ea400080010ff */
[----:B--2---:R-:W-:Y:S05]  /*9250*/  @!P0 BRA `(.L_x_136) ;  /* 0xfffffffc00f08947 */ /* 0x004fea000383ffff */
[----:B------:R-:W-:Y:S05]  /*9260*/  BRA `(.L_x_137) ;  /* 0xffffff9400347947 */ /* 0x000fea000383ffff */
.L_x_41:
[----:B----4-:R-:W-:-:S07]  /*9270*/  MOV R0, UR5 ;  /* 0x0000000500007c02 */ /* 0x010fce0008000f00 */
.L_x_138:
[----:B-1----:R1:W2:Y:S02]  /*9280*/  SYNCS.PHASECHK.TRANS64.TRYWAIT P0, [R0+URZ], R3 ;  /* 0x00000003000075a7 */ /* 0x0022a400080011ff */
[----:B--2---:R-:W-:Y:S05]  /*9290*/  @!P0 NANOSLEEP.SYNCS 0x989680 ;  /* 0x009896800000895d */ /* 0x004fea0003900000 */
[----:B------:R-:W2:Y:S02]  /*92a0*/  @!P0 SYNCS.PHASECHK.TRANS64 P0, [R0+URZ], R3 ;  /* 0x00000003000085a7 */ /* 0x000ea400080010ff */
[----:B--2---:R-:W-:Y:S05]  /*92b0*/  @!P0 BRA `(.L_x_138) ;  /* 0xfffffffc00f08947 */ /* 0x004fea000383ffff */
[----:B------:R-:W-:Y:S05]  /*92c0*/  BRA `(.L_x_139) ;  /* 0xffffff9400407947 */ /* 0x000fea000383ffff */
.L_x_42:
[----:B----4-:R-:W-:-:S07]  /*92d0*/  MOV R0, UR5 ;  /* 0x0000000500007c02 */ /* 0x010fce0008000f00 */
.L_x_140:
[----:B-1----:R1:W2:Y:S02]  /*92e0*/  SYNCS.PHASECHK.TRANS64.TRYWAIT P0, [R0+URZ], R3 ;  /* 0x00000003000075a7 */ /* 0x0022a400080011ff */
[----:B--2---:R-:W-:Y:S05]  /*92f0*/  @!P0 NANOSLEEP.SYNCS 0x989680 ;  /* 0x009896800000895d */ /* 0x004fea0003900000 */
[----:B------:R-:W2:Y:S02]  /*9300*/  @!P0 SYNCS.PHASECHK.TRANS64 P0, [R0+URZ], R3 ;  /* 0x00000003000085a7 */ /* 0x000ea400080010ff */
[----:B--2---:R-:W-:Y:S05]  /*9310*/  @!P0 BRA `(.L_x_140) ;  /* 0xfffffffc00f08947 */ /* 0x004fea000383ffff */
[----:B------:R-:W-:Y:S05]  /*9320*/  BRA `(.L_x_141) ;  /* 0xffffff94004c7947 */ /* 0x000fea000383ffff */
.L_x_43:
[----:B----4-:R-:W-:-:S07]  /*9330*/  MOV R0, UR5 ;  /* 0x0000000500007c02 */ /* 0x010fce0008000f00 */
.L_x_142:
[----:B-1----:R1:W2:Y:S02]  /*9340*/  SYNCS.PHASECHK.TRANS64.TRYWAIT P0, [R0+URZ], R3 ;  /* 0x00000003000075a7 */ /* 0x0022a400080011ff */
[----:B--2---:R-:W-:Y:S05]  /*9350*/  @!P0 NANOSLEEP.SYNCS 0x989680 ;  /* 0x009896800000895d */ /* 0x004fea0003900000 */
[----:B------:R-:W2:Y:S02]  /*9360*/  @!P0 SYNCS.PHASECHK.TRANS64 P0, [R0+URZ], R3 ;  /* 0x00000003000085a7 */ /* 0x000ea400080010ff */
[----:B--2---:R-:W-:Y:S05]  /*9370*/  @!P0 BRA `(.L_x_142) ;  /* 0xfffffffc00f08947 */ /* 0x004fea000383ffff */
[----:B------:R-:W-:Y:S05]  /*9380*/  BRA `(.L_x_143) ;  /* 0xffffff9400587947 */ /* 0x000fea000383ffff */
.L_x_44:
[----:B----4-:R-:W-:-:S07]  /*9390*/  MOV R0, UR5 ;  /* 0x0000000500007c02 */ /* 0x010fce0008000f00 */
.L_x_144:
[----:B-1----:R1:W2:Y:S02]  /*93a0*/  SYNCS.PHASECHK.TRANS64.TRYWAIT P0, [R0+URZ], R3 ;  /* 0x00000003000075a7 */ /* 0x0022a400080011ff */
[----:B--2---:R-:W-:Y:S05]  /*93b0*/  @!P0 NANOSLEEP.SYNCS 0x989680 ;  /* 0x009896800000895d */ /* 0x004fea0003900000 */
[----:B------:R-:W2:Y:S02]  /*93c0*/  @!P0 SYNCS.PHASECHK.TRANS64 P0, [R0+URZ], R3 ;  /* 0x00000003000085a7 */ /* 0x000ea400080010ff */
[----:B--2---:R-:W-:Y:S05]  /*93d0*/  @!P0 BRA `(.L_x_144) ;  /* 0xfffffffc00f08947 */ /* 0x004fea000383ffff */
[----:B------:R-:W-:Y:S05]  /*93e0*/  BRA `(.L_x_145) ;  /* 0xffffff9400647947 */ /* 0x000fea000383ffff */
.L_x_45:
[----:B----4-:R-:W-:-:S07]  /*93f0*/  MOV R0, UR5 ;  /* 0x0000000500007c02 */ /* 0x010fce0008000f00 */
.L_x_146:
[----:B-1----:R1:W2:Y:S02]  /*9400*/  SYNCS.PHASECHK.TRANS64.TRYWAIT P0, [R0+URZ], R3 ;  /* 0x00000003000075a7 */ /* 0x0022a400080011ff */
[----:B--2---:R-:W-:Y:S05]  /*9410*/  @!P0 NANOSLEEP.SYNCS 0x989680 ;  /* 0x009896800000895d */ /* 0x004fea0003900000 */
[----:B------:R-:W2:Y:S02]  /*9420*/  @!P0 SYNCS.PHASECHK.TRANS64 P0, [R0+URZ], R3 ;  /* 0x00000003000085a7 */ /* 0x000ea400080010ff */
[----:B--2---:R-:W-:Y:S05]  /*9430*/  @!P0 BRA `(.L_x_146) ;  /* 0xfffffffc00f08947 */ /* 0x004fea000383ffff */
[----:B------:R-:W-:Y:S05]  /*9440*/  BRA `(.L_x_147) ;  /* 0xffffff9400707947 */ /* 0x000fea000383ffff */
.L_x_46:
[----:B----4-:R-:W-:-:S07]  /*9450*/  MOV R0, UR5 ;  /* 0x0000000500007c02 */ /* 0x010fce0008000f00 */
.L_x_148:
[----:B-1----:R1:W2:Y:S02]  /*9460*/  SYNCS.PHASECHK.TRANS64.TRYWAIT P0, [R0+URZ], R3 ;  /* 0x00000003000075a7 */ /* 0x0022a400080011ff */
[----:B--2---:R-:W-:Y:S05]  /*9470*/  @!P0 NANOSLEEP.SYNCS 0x989680 ;  /* 0x009896800000895d */ /* 0x004fea0003900000 */
[----:B------:R-:W2:Y:S02]  /*9480*/  @!P0 SYNCS.PHASECHK.TRANS64 P0, [R0+URZ], R3 ;  /* 0x00000003000085a7 */ /* 0x000ea400080010ff */
[----:B--2---:R-:W-:Y:S05]  /*9490*/  @!P0 BRA `(.L_x_148) ;  /* 0xfffffffc00f08947 */ /* 0x004fea000383ffff */
[----:B------:R-:W-:Y:S05]  /*94a0*/  BRA `(.L_x_149) ;  /* 0xffffff94007c7947 */ /* 0x000fea000383ffff */
.L_x_47:
[----:B----4-:R-:W-:-:S07]  /*94b0*/  MOV R0, UR5 ;  /* 0x0000000500007c02 */ /* 0x010fce0008000f00 */
.L_x_150:
[----:B-1----:R1:W2:Y:S02]  /*94c0*/  SYNCS.PHASECHK.TRANS64.TRYWAIT P0, [R0+URZ], R3 ;  /* 0x00000003000075a7 */ /* 0x0022a400080011ff */
[----:B--2---:R-:W-:Y:S05]  /*94d0*/  @!P0 NANOSLEEP.SYNCS 0x989680 ;  /* 0x009896800000895d */ /* 0x004fea0003900000 */
[----:B------:R-:W2:Y:S02]  /*94e0*/  @!P0 SYNCS.PHASECHK.TRANS64 P0, [R0+URZ], R3 ;  /* 0x00000003000085a7 */ /* 0x000ea400080010ff */
[----:B--2---:R-:W-:Y:S05]  /*94f0*/  @!P0 BRA `(.L_x_150) ;  /* 0xfffffffc00f08947 */ /* 0x004fea000383ffff */
[----:B------:R-:W-:Y:S05]  /*9500*/  BRA `(.L_x_151) ;  /* 0xffffff9400887947 */ /* 0x000fea000383ffff */
.L_x_48:
[----:B----4-:R-:W-:-:S07]  /*9510*/  MOV R0, UR5 ;  /* 0x0000000500007c02 */ /* 0x010fce0008000f00 */
.L_x_152:
[----:B-1----:R1:W2:Y:S02]  /*9520*/  SYNCS.PHASECHK.TRANS64.TRYWAIT P0, [R0+URZ], R3 ;  /* 0x00000003000075a7 */ /* 0x0022a400080011ff */
[----:B--2---:R-:W-:Y:S05]  /*9530*/  @!P0 NANOSLEEP.SYNCS 0x989680 ;  /* 0x009896800000895d */ /* 0x004fea0003900000 */
[----:B------:R-:W2:Y:S02]  /*9540*/  @!P0 SYNCS.PHASECHK.TRANS64 P0, [R0+URZ], R3 ;  /* 0x00000003000085a7 */ /* 0x000ea400080010ff */
[----:B--2---:R-:W-:Y:S05]  /*9550*/  @!P0 BRA `(.L_x_152) ;  /* 0xfffffffc00f08947 */ /* 0x004fea000383ffff */
[----:B------:R-:W-:Y:S05]  /*9560*/  BRA `(.L_x_153) ;  /* 0xffffff9400947947 */ /* 0x000fea000383ffff */
.L_x_49:
[----:B----4-:R-:W-:-:S07]  /*9570*/  MOV R0, UR5 ;  /* 0x0000000500007c02 */ /* 0x010fce0008000f00 */
.L_x_154:
[----:B-1----:R1:W2:Y:S02]  /*9580*/  SYNCS.PHASECHK.TRANS64.TRYWAIT P0, [R0+URZ], R3 ;  /* 0x00000003000075a7 */ /* 0x0022a400080011ff */
[----:B--2---:R-:W-:Y:S05]  /*9590*/  @!P0 NANOSLEEP.SYNCS 0x989680 ;  /* 0x009896800000895d */ /* 0x004fea0003900000 */
[----:B------:R-:W2:Y:S02]  /*95a0*/  @!P0 SYNCS.PHASECHK.TRANS64 P0, [R0+URZ], R3 ;  /* 0x00000003000085a7 */ /* 0x000ea400080010ff */
[----:B--2---:R-:W-:Y:S05]  /*95b0*/  @!P0 BRA `(.L_x_154) ;  /* 0xfffffffc00f08947 */ /* 0x004fea000383ffff */
[----:B------:R-:W-:Y:S05]  /*95c0*/  BRA `(.L_x_155) ;  /* 0xffffff9400a07947 */ /* 0x000fea000383ffff */
.L_x_50:
[----:B----4-:R-:W-:-:S07]  /*95d0*/  MOV R0, UR5 ;  /* 0x0000000500007c02 */ /* 0x010fce0008000f00 */
.L_x_156:
[----:B-1----:R1:W2:Y:S02]  /*95e0*/  SYNCS.PHASECHK.TRANS64.TRYWAIT P0, [R0+URZ], R3 ;  /* 0x00000003000075a7 */ /* 0x0022a400080011ff */
[----:B--2---:R-:W-:Y:S05]  /*95f0*/  @!P0 NANOSLEEP.SYNCS 0x989680 ;  /* 0x009896800000895d */ /* 0x004fea0003900000 */
[----:B------:R-:W2:Y:S02]  /*9600*/  @!P0 SYNCS.PHASECHK.TRANS64 P0, [R0+URZ], R3 ;  /* 0x00000003000085a7 */ /* 0x000ea400080010ff */
[----:B--2---:R-:W-:Y:S05]  /*9610*/  @!P0 BRA `(.L_x_156) ;  /* 0xfffffffc00f08947 */ /* 0x004fea000383ffff */
[----:B------:R-:W-:Y:S05]  /*9620*/  BRA `(.L_x_157) ;  /* 0xffffff9400ac7947 */ /* 0x000fea000383ffff */
.L_x_51:
[----:B----4-:R-:W-:-:S07]  /*9630*/  MOV R0, UR5 ;  /* 0x0000000500007c02 */ /* 0x010fce0008000f00 */
.L_x_158:
[----:B-1----:R1:W2:Y:S02]  /*9640*/  SYNCS.PHASECHK.TRANS64.TRYWAIT P0, [R0+URZ], R3 ;  /* 0x00000003000075a7 */ /* 0x0022a400080011ff */
[----:B--2---:R-:W-:Y:S05]  /*9650*/  @!P0 NANOSLEEP.SYNCS 0x989680 ;  /* 0x009896800000895d */ /* 0x004fea0003900000 */
[----:B------:R-:W2:Y:S02]  /*9660*/  @!P0 SYNCS.PHASECHK.TRANS64 P0, [R0+URZ], R3 ;  /* 0x00000003000085a7 */ /* 0x000ea400080010ff */
[----:B--2---:R-:W-:Y:S05]  /*9670*/  @!P0 BRA `(.L_x_158) ;  /* 0xfffffffc00f08947 */ /* 0x004fea000383ffff */
[----:B------:R-:W-:Y:S05]  /*9680*/  BRA `(.L_x_159) ;  /* 0xffffff9400b87947 */ /* 0x000fea000383ffff */
.L_x_52:
[----:B----4-:R-:W-:-:S07]  /*9690*/  MOV R0, UR5 ;  /* 0x0000000500007c02 */ /* 0x010fce0008000f00 */
.L_x_160:
[----:B-1----:R1:W2:Y:S02]  /*96a0*/  SYNCS.PHASECHK.TRANS64.TRYWAIT P0, [R0+URZ], R3 ;  /* 0x00000003000075a7 */ /* 0x0022a400080011ff */
[----:B--2---:R-:W-:Y:S05]  /*96b0*/  @!P0 NANOSLEEP.SYNCS 0x989680 ;  /* 0x009896800000895d */ /* 0x004fea0003900000 */
[----:B------:R-:W2:Y:S02]  /*96c0*/  @!P0 SYNCS.PHASECHK.TRANS64 P0, [R0+URZ], R3 ;  /* 0x00000003000085a7 */ /* 0x000ea400080010ff */
[----:B--2---:R-:W-:Y:S05]  /*96d0*/  @!P0 BRA `(.L_x_160) ;  /* 0xfffffffc00f08947 */ /* 0x004fea000383ffff */
[----:B------:R-:W-:Y:S05]  /*96e0*/  BRA `(.L_x_161) ;  /* 0xffffff9400c47947 */ /* 0x000fea000383ffff */
.L_x_53:
[----:B----4-:R-:W-:-:S07]  /*96f0*/  MOV R0, UR5 ;  /* 0x0000000500007c02 */ /* 0x010fce0008000f00 */
.L_x_162:
[----:B-1----:R1:W2:Y:S02]  /*9700*/  SYNCS.PHASECHK.TRANS64.TRYWAIT P0, [R0+URZ], R3 ;  /* 0x00000003000075a7 */ /* 0x0022a400080011ff */
[----:B--2---:R-:W-:Y:S05]  /*9710*/  @!P0 NANOSLEEP.SYNCS 0x989680 ;  /* 0x009896800000895d */ /* 0x004fea0003900000 */
[----:B------:R-:W2:Y:S02]  /*9720*/  @!P0 SYNCS.PHASECHK.TRANS64 P0, [R0+URZ], R3 ;  /* 0x00000003000085a7 */ /* 0x000ea400080010ff */
[----:B--2---:R-:W-:Y:S05]  /*9730*/  @!P0 BRA `(.L_x_162) ;  /* 0xfffffffc00f08947 */ /* 0x004fea000383ffff */
[----:B------:R-:W-:Y:S05]  /*9740*/  BRA `(.L_x_163) ;  /* 0xffffff9400d07947 */ /* 0x000fea000383ffff */
.L_x_54:
[----:B----4-:R-:W-:-:S07]  /*9750*/  MOV R0, UR5 ;  /* 0x0000000500007c02 */ /* 0x010fce0008000f00 */
.L_x_164:
[----:B-1----:R1:W2:Y:S02]  /*9760*/  SYNCS.PHASECHK.TRANS64.TRYWAIT P0, [R0+URZ], R3 ;  /* 0x00000003000075a7 */ /* 0x0022a400080011ff */
[----:B--2---:R-:W-:Y:S05]  /*9770*/  @!P0 NANOSLEEP.SYNCS 0x989680 ;  /* 0x009896800000895d */ /* 0x004fea0003900000 */
[----:B------:R-:W2:Y:S02]  /*9780*/  @!P0 SYNCS.PHASECHK.TRANS64 P0, [R0+URZ], R3 ;  /* 0x00000003000085a7 */ /* 0x000ea400080010ff */
[----:B--2---:R-:W-:Y:S05]  /*9790*/  @!P0 BRA `(.L_x_164) ;  /* 0xfffffffc00f08947 */ /* 0x004fea000383ffff */
[----:B------:R-:W-:Y:S05]  /*97a0*/  BRA `(.L_x_165) ;  /* 0xffffff9400dc7947 */ /* 0x000fea000383ffff */
.L_x_55:
[----:B----4-:R-:W-:-:S07]  /*97b0*/  MOV R0, UR5 ;  /* 0x0000000500007c02 */ /* 0x010fce0008000f00 */
.L_x_166:
[----:B-1----:R1:W2:Y:S02]  /*97c0*/  SYNCS.PHASECHK.TRANS64.TRYWAIT P0, [R0+URZ], R3 ;  /* 0x00000003000075a7 */ /* 0x0022a400080011ff */
[----:B--2---:R-:W-:Y:S05]  /*97d0*/  @!P0 NANOSLEEP.SYNCS 0x989680 ;  /* 0x009896800000895d */ /* 0x004fea0003900000 */
[----:B------:R-:W2:Y:S02]  /*97e0*/  @!P0 SYNCS.PHASECHK.TRANS64 P0, [R0+URZ], R3 ;  /* 0x00000003000085a7 */ /* 0x000ea400080010ff */
[----:B--2---:R-:W-:Y:S05]  /*97f0*/  @!P0 BRA `(.L_x_166) ;  /* 0xfffffffc00f08947 */ /* 0x004fea000383ffff */
[----:B------:R-:W-:Y:S05]  /*9800*/  BRA `(.L_x_167) ;  /* 0xffffff9400e87947 */ /* 0x000fea000383ffff */
.L_x_56:
[----:B----4-:R-:W-:-:S07]  /*9810*/  MOV R0, UR5 ;  /* 0x0000000500007c02 */ /* 0x010fce0008000f00 */
.L_x_168:
[----:B-1----:R1:W2:Y:S02]  /*9820*/  SYNCS.PHASECHK.TRANS64.TRYWAIT P0, [R0+URZ], R3 ;  /* 0x00000003000075a7 */ /* 0x0022a400080011ff */
[----:B--2---:R-:W-:Y:S05]  /*9830*/  @!P0 NANOSLEEP.SYNCS 0x989680 ;  /* 0x009896800000895d */ /* 0x004fea0003900000 */
[----:B------:R-:W2:Y:S02]  /*9840*/  @!P0 SYNCS.PHASECHK.TRANS64 P0, [R0+URZ], R3 ;  /* 0x00000003000085a7 */ /* 0x000ea400080010ff */
[----:B--2---:R-:W-:Y:S05]  /*9850*/  @!P0 BRA `(.L_x_168) ;  /* 0xfffffffc00f08947 */ /* 0x004fea000383ffff */
[----:B------:R-:W-:Y:S05]  /*9860*/  BRA `(.L_x_169) ;  /* 0xffffff9400f47947 */ /* 0x000fea000383ffff */
.L_x_57:
[----:B----4-:R-:W-:-:S07]  /*9870*/  MOV R0, UR5 ;  /* 0x0000000500007c02 */ /* 0x010fce0008000f00 */
.L_x_170:
[----:B-1----:R1:W2:Y:S02]  /*9880*/  SYNCS.PHASECHK.TRANS64.TRYWAIT P0, [R0+URZ], R3 ;  /* 0x00000003000075a7 */ /* 0x0022a400080011ff */
[----:B--2---:R-:W-:Y:S05]  /*9890*/  @!P0 NANOSLEEP.SYNCS 0x989680 ;  /* 0x009896800000895d */ /* 0x004fea0003900000 */
[----:B------:R-:W2:Y:S02]  /*98a0*/  @!P0 SYNCS.PHASECHK.TRANS64 P0, [R0+URZ], R3 ;  /* 0x00000003000085a7 */ /* 0x000ea400080010ff */
[----:B--2---:R-:W-:Y:S05]  /*98b0*/  @!P0 BRA `(.L_x_170) ;  /* 0xfffffffc00f08947 */ /* 0x004fea000383ffff */
[----:B------:R-:W-:Y:S05]  /*98c0*/  BRA `(.L_x_171) ;  /* 0xffffff9800007947 */ /* 0x000fea000383ffff */
.L_x_58:
[----:B----4-:R-:W-:-:S07]  /*98d0*/  MOV R0, UR5 ;  /* 0x0000000500007c02 */ /* 0x010fce0008000f00 */
.L_x_172:
[----:B-1----:R1:W2:Y:S02]  /*98e0*/  SYNCS.PHASECHK.TRANS64.TRYWAIT P0, [R0+URZ], R3 ;  /* 0x00000003000075a7 */ /* 0x0022a400080011ff */
[----:B--2---:R-:W-:Y:S05]  /*98f0*/  @!P0 NANOSLEEP.SYNCS 0x989680 ;  /* 0x009896800000895d */ /* 0x004fea0003900000 */
[----:B------:R-:W2:Y:S02]  /*9900*/  @!P0 SYNCS.PHASECHK.TRANS64 P0, [R0+URZ], R3 ;  /* 0x00000003000085a7 */ /* 0x000ea400080010ff */
[----:B--2---:R-:W-:Y:S05]  /*9910*/  @!P0 BRA `(.L_x_172) ;  /* 0xfffffffc00f08947 */ /* 0x004fea000383ffff */
[----:B------:R-:W-:Y:S05]  /*9920*/  BRA `(.L_x_173) ;  /* 0xffffff98000c7947 */ /* 0x000fea000383ffff */
.L_x_59:
[----:B----4-:R-:W-:-:S07]  /*9930*/  MOV R0, UR5 ;  /* 0x0000000500007c02 */ /* 0x010fce0008000f00 */
.L_x_174:
[----:B-1----:R1:W2:Y:S02]  /*9940*/  SYNCS.PHASECHK.TRANS64.TRYWAIT P0, [R0+URZ], R3 ;  /* 0x00000003000075a7 */ /* 0x0022a400080011ff */
[----:B--2---:R-:W-:Y:S05]  /*9950*/  @!P0 NANOSLEEP.SYNCS 0x989680 ;  /* 0x009896800000895d */ /* 0x004fea0003900000 */
[----:B------:R-:W2:Y:S02]  /*9960*/  @!P0 SYNCS.PHASECHK.TRANS64 P0, [R0+URZ], R3 ;  /* 0x00000003000085a7 */ /* 0x000ea400080010ff */
[----:B--2---:R-:W-:Y:S05]  /*9970*/  @!P0 BRA `(.L_x_174) ;  /* 0xfffffffc00f08947 */ /* 0x004fea000383ffff */
[----:B------:R-:W-:Y:S05]  /*9980*/  BRA `(.L_x_175) ;  /* 0xffffff9800187947 */ /* 0x000fea000383ffff */
.L_x_62:
[----:B-1----:R1:W2:Y:S02]  /*9990*/  SYNCS.PHASECHK.TRANS64.TRYWAIT P0, [R0+URZ+0x210], R5 ;  /* 0x00021005000075a7 */ /* 0x0022a400080011ff */
[----:B--2---:R-:W-:Y:S05]  /*99a0*/  @!P0 NANOSLEEP.SYNCS 0x989680 ;  /* 0x009896800000895d */ /* 0x004fea0003900000 */
[----:B------:R-:W2:Y:S02]  /*99b0*/  @!P0 SYNCS.PHASECHK.TRANS64 P0, [R0+URZ+0x210], R5 ;  /* 0x00021005000085a7 */ /* 0x000ea400080010ff */
[----:B--2---:R-:W-:Y:S05]  /*99c0*/  @!P0 BRA `(.L_x_62) ;  /* 0xfffffffc00f08947 */ /* 0x004fea000383ffff */
[----:B------:R-:W-:Y:S05]  /*99d0*/  BRA `(.L_x_176) ;  /* 0xffffff9800747947 */ /* 0x000fea000383ffff */
.L_x_63:
[----:B------:R-:W-:-:S07]  /*99e0*/  MOV R0, UR5 ;  /* 0x0000000500007c02 */ /* 0x000fce0008000f00 */
.L_x_177:
[----:B-1----:R1:W2:Y:S02]  /*99f0*/  SYNCS.PHASECHK.TRANS64.TRYWAIT P0, [R0+URZ+0x1c0], R5 ;  /* 0x0001c005000075a7 */ /* 0x0022a400080011ff */
[----:B--2---:R-:W-:Y:S05]  /*9a00*/  @!P0 NANOSLEEP.SYNCS 0x989680 ;  /* 0x009896800000895d */ /* 0x004fea0003900000 */
[----:B------:R-:W2:Y:S02]  /*9a10*/  @!P0 SYNCS.PHASECHK.TRANS64 P0, [R0+URZ+0x1c0], R5 ;  /* 0x0001c005000085a7 */ /* 0x000ea400080010ff */
[----:B--2---:R-:W-:Y:S05]  /*9a20*/  @!P0 BRA `(.L_x_177) ;  /* 0xfffffffc00f08947 */ /* 0x004fea000383ffff */
[----:B------:R-:W-:Y:S05]  /*9a30*/  BRA `(.L_x_178) ;  /* 0xffffff9800847947 */ /* 0x000fea000383ffff */
.L_x_64:
[----:B-1----:R1:W2:Y:S02]  /*9a40*/  SYNCS.PHASECHK.TRANS64.TRYWAIT P1, [R0+URZ+0x1b0], R5 ;  /* 0x0001b005000075a7 */ /* 0x0022a400080211ff */
[----:B--2---:R-:W-:Y:S05]  /*9a50*/  @!P1 NANOSLEEP.SYNCS 0x989680 ;  /* 0x009896800000995d */ /* 0x004fea0003900000 */
[----:B------:R-:W2:Y:S02]  /*9a60*/  @!P1 SYNCS.PHASECHK.TRANS64 P1, [R0+URZ+0x1b0], R5 ;  /* 0x0001b005000095a7 */ /* 0x000ea400080210ff */
[----:B--2---:R-:W-:Y:S05]  /*9a70*/  @!P1 BRA `(.L_x_64) ;  /* 0xfffffffc00f09947 */ /* 0x004fea000383ffff */
[----:B------:R-:W-:Y:S05]  /*9a80*/  BRA `(.L_x_179) ;  /* 0xffffff9800b47947 */ /* 0x000fea000383ffff */
.L_x_67:
[----:B------:R-:W-:-:S07]  /*9a90*/  MOV R0, UR5 ;  /* 0x0000000500007c02 */ /* 0x000fce0008000f00 */
.L_x_180:
[----:B-1----:R1:W2:Y:S02]  /*9aa0*/  SYNCS.PHASECHK.TRANS64.TRYWAIT P0, [R0+URZ+0x1c0], R3 ;  /* 0x0001c003000075a7 */ /* 0x0022a400080011ff */
[----:B--2---:R-:W-:Y:S05]  /*9ab0*/  @!P0 NANOSLEEP.SYNCS 0x989680 ;  /* 0x009896800000895d */ /* 0x004fea0003900000 */
[----:B------:R-:W2:Y:S02]  /*9ac0*/  @!P0 SYNCS.PHASECHK.TRANS64 P0, [R0+URZ+0x1c0], R3 ;  /* 0x0001c003000085a7 */ /* 0x000ea400080010ff */
[----:B--2---:R-:W-:Y:S05]  /*9ad0*/  @!P0 BRA `(.L_x_180) ;  /* 0xfffffffc00f08947 */ /* 0x004fea000383ffff */
[----:B------:R-:W-:Y:S05]  /*9ae0*/  BRA `(.L_x_66) ;  /* 0xffffff9c00087947 */ /* 0x000fea000383ffff */
.L_x_74:
[----:B-1----:R1:W2:Y:S02]  /*9af0*/  SYNCS.PHASECHK.TRANS64.TRYWAIT P1, [R0+URZ+0x1b0], R5 ;  /* 0x0001b005000075a7 */ /* 0x0022a400080211ff */
[----:B--2---:R-:W-:Y:S05]  /*9b00*/  @!P1 NANOSLEEP.SYNCS 0x989680 ;  /* 0x009896800000995d */ /* 0x004fea0003900000 */
[----:B------:R-:W2:Y:S02]  /*9b10*/  @!P1 SYNCS.PHASECHK.TRANS64 P1, [R0+URZ+0x1b0], R5 ;  /* 0x0001b005000095a7 */ /* 0x000ea400080210ff */
[----:B--2---:R-:W-:Y:S05]  /*9b20*/  @!P1 BRA `(.L_x_74) ;  /* 0xfffffffc00f09947 */ /* 0x004fea000383ffff */
[----:B------:R-:W-:Y:S05]  /*9b30*/  BRA `(.L_x_181) ;  /* 0xffffffa000607947 */ /* 0x000fea000383ffff */
.L_x_75:
[----:B------:R-:W-:-:S07]  /*9b40*/  MOV R3, UR9 ;  /* 0x0000000900037c02 */ /* 0x000fce0008000f00 */
.L_x_182:
[----:B-1----:R1:W2:Y:S02]  /*9b50*/  SYNCS.PHASECHK.TRANS64.TRYWAIT P0, [R3+URZ+0x1f0], R0 ;  /* 0x0001f000030075a7 */ /* 0x0022a400080011ff */
[----:B--2---:R-:W-:Y:S05]  /*9b60*/  @!P0 NANOSLEEP.SYNCS 0x989680 ;  /* 0x009896800000895d */ /* 0x004fea0003900000 */
[----:B------:R-:W2:Y:S02]  /*9b70*/  @!P0 SYNCS.PHASECHK.TRANS64 P0, [R3+URZ+0x1f0], R0 ;  /* 0x0001f000030085a7 */ /* 0x000ea400080010ff */
[----:B--2---:R-:W-:Y:S05]  /*9b80*/  @!P0 BRA `(.L_x_182) ;  /* 0xfffffffc00f08947 */ /* 0x004fea000383ffff */
[----:B------:R-:W-:Y:S05]  /*9b90*/  BRA `(.L_x_183) ;  /* 0xffffffa000947947 */ /* 0x000fea000383ffff */
.L_x_78:
[----:B------:R-:W-:Y:S07]  /*9ba0*/  MOV R0, UR7 ;  /* 0x0000000700007c02 */ /* 0x000fee0008000f00 */
.L_x_184:
[----:B-1----:R1:W2:Y:S02]  /*9bb0*/  SYNCS.PHASECHK.TRANS64.TRYWAIT P0, [R0+URZ], R3 ;  /* 0x00000003000075a7 */ /* 0x0022a400080011ff */
[----:B--2---:R-:W-:Y:S05]  /*9bc0*/  @!P0 NANOSLEEP.SYNCS 0x989680 ;  /* 0x009896800000895d */ /* 0x004fea0003900000 */
[----:B------:R-:W2:Y:S02]  /*9bd0*/  @!P0 SYNCS.PHASECHK.TRANS64 P0, [R0+URZ], R3 ;  /* 0x00000003000085a7 */ /* 0x000ea400080010ff */
[----:B--2---:R-:W-:Y:S05]  /*9be0*/  @!P0 BRA `(.L_x_184) ;  /* 0xfffffffc00f08947 */ /* 0x004fea000383ffff */
[----:B------:R-:W-:Y:S05]  /*9bf0*/  BRA `(.L_x_77) ;  /* 0xffffffa000b47947 */ /* 0x000fea000383ffff */
.L_x_81:
[----:B------:R-:W-:-:S07]  /*9c00*/  MOV R0, UR5 ;  /* 0x0000000500007c02 */ /* 0x000fce0008000f00 */
.L_x_185:
[----:B--2---:R2:W3:Y:S02]  /*9c10*/  SYNCS.PHASECHK.TRANS64.TRYWAIT P0, [R0+URZ], R3 ;  /* 0x00000003000075a7 */ /* 0x0044e400080011ff */
[----:B---3--:R-:W-:Y:S05]  /*9c20*/  @!P0 NANOSLEEP.SYNCS 0x989680 ;  /* 0x009896800000895d */ /* 0x008fea0003900000 */
[----:B------:R-:W3:Y:S02]  /*9c30*/  @!P0 SYNCS.PHASECHK.TRANS64 P0, [R0+URZ], R3 ;  /* 0x00000003000085a7 */ /* 0x000ee400080010ff */
[----:B---3--:R-:W-:Y:S05]  /*9c40*/  @!P0 BRA `(.L_x_185) ;  /* 0xfffffffc00f08947 */ /* 0x008fea000383ffff */
[----:B------:R-:W-:Y:S05]  /*9c50*/  BRA `(.L_x_186) ;  /* 0xffffffa400547947 */ /* 0x000fea000383ffff */
.L_x_82:
[----:B------:R-:W-:-:S07]  /*9c60*/  MOV R0, UR5 ;  /* 0x0000000500007c02 */ /* 0x000fce0008000f00 */
.L_x_187:
[----:B--2---:R2:W3:Y:S02]  /*9c70*/  SYNCS.PHASECHK.TRANS64.TRYWAIT P0, [R0+URZ], R3 ;  /* 0x00000003000075a7 */ /* 0x0044e400080011ff */
[----:B---3--:R-:W-:Y:S05]  /*9c80*/  @!P0 NANOSLEEP.SYNCS 0x989680 ;  /* 0x009896800000895d */ /* 0x008fea0003900000 */
[----:B------:R-:W3:Y:S02]  /*9c90*/  @!P0 SYNCS.PHASECHK.TRANS64 P0, [R0+URZ], R3 ;  /* 0x00000003000085a7 */ /* 0x000ee400080010ff */
[----:B---3--:R-:W-:Y:S05]  /*9ca0*/  @!P0 BRA `(.L_x_187) ;  /* 0xfffffffc00f08947 */ /* 0x008fea000383ffff */
[----:B------:R-:W-:Y:S05]  /*9cb0*/  BRA `(.L_x_188) ;  /* 0xffffffa400607947 */ /* 0x000fea000383ffff */
.L_x_83:
[----:B------:R-:W-:-:S07]  /*9cc0*/  MOV R0, UR5 ;  /* 0x0000000500007c02 */ /* 0x000fce0008000f00 */
.L_x_189:
[----:B--2---:R2:W3:Y:S02]  /*9cd0*/  SYNCS.PHASECHK.TRANS64.TRYWAIT P0, [R0+URZ], R3 ;  /* 0x00000003000075a7 */ /* 0x0044e400080011ff */
[----:B---3--:R-:W-:Y:S05]  /*9ce0*/  @!P0 NANOSLEEP.SYNCS 0x989680 ;  /* 0x009896800000895d */ /* 0x008fea0003900000 */
[----:B------:R-:W3:Y:S02]  /*9cf0*/  @!P0 SYNCS.PHASECHK.TRANS64 P0, [R0+URZ], R3 ;  /* 0x00000003000085a7 */ /* 0x000ee400080010ff */
[----:B---3--:R-:W-:Y:S05]  /*9d00*/  @!P0 BRA `(.L_x_189) ;  /* 0xfffffffc00f08947 */ /* 0x008fea000383ffff */
[----:B------:R-:W-:Y:S05]  /*9d10*/  BRA `(.L_x_190) ;  /* 0xffffffa4006c7947 */ /* 0x000fea000383ffff */
.L_x_84:
[----:B------:R-:W-:-:S07]  /*9d20*/  MOV R0, UR7 ;  /* 0x0000000700007c02 */ /* 0x000fce0008000f00 */
.L_x_191:
[----:B--2---:R2:W3:Y:S02]  /*9d30*/  SYNCS.PHASECHK.TRANS64.TRYWAIT P0, [R0+URZ], R3 ;  /* 0x00000003000075a7 */ /* 0x0044e400080011ff */
[----:B---3--:R-:W-:Y:S05]  /*9d40*/  @!P0 NANOSLEEP.SYNCS 0x989680 ;  /* 0x009896800000895d */ /* 0x008fea0003900000 */
[----:B------:R-:W3:Y:S02]  /*9d50*/  @!P0 SYNCS.PHASECHK.TRANS64 P0, [R0+URZ], R3 ;  /* 0x00000003000085a7 */ /* 0x000ee400080010ff */
[----:B---3--:R-:W-:Y:S05]  /*9d60*/  @!P0 BRA `(.L_x_191) ;  /* 0xfffffffc00f08947 */ /* 0x008fea000383ffff */
[----:B------:R-:W-:Y:S05]  /*9d70*/  BRA `(.L_x_192) ;  /* 0xffffffa400787947 */ /* 0x000fea000383ffff */
.L_x_89:
[----:B--2---:R2:W3:Y:S02]  /*9d80*/  SYNCS.PHASECHK.TRANS64.TRYWAIT P0, [R0+URZ+0x1b0], R3 ;  /* 0x0001b003000075a7 */ /* 0x0044e400080011ff */
[----:B---3--:R-:W-:Y:S05]  /*9d90*/  @!P0 NANOSLEEP.SYNCS 0x989680 ;  /* 0x009896800000895d */ /* 0x008fea0003900000 */
[----:B------:R-:W3:Y:S02]  /*9da0*/  @!P0 SYNCS.PHASECHK.TRANS64 P0, [R0+URZ+0x1b0], R3 ;  /* 0x0001b003000085a7 */ /* 0x000ee400080010ff */
[----:B---3--:R-:W-:Y:S05]  /*9db0*/  @!P0 BRA `(.L_x_89) ;  /* 0xfffffffc00f08947 */ /* 0x008fea000383ffff */
[----:B------:R-:W-:Y:S05]  /*9dc0*/  BRA `(.L_x_193) ;  /* 0xffffffa8007c7947 */ /* 0x000fea000383ffff */
.L_x_92:
[----:B------:R-:W-:Y:S07]  /*9dd0*/  MOV R0, UR7 ;  /* 0x0000000700007c02 */ /* 0x000fee0008000f00 */
.L_x_194:
[----:B--2---:R2:W3:Y:S02]  /*9de0*/  SYNCS.PHASECHK.TRANS64.TRYWAIT P0, [R0+URZ+0x1a8], R3 ;  /* 0x0001a803000075a7 */ /* 0x0044e400080011ff */
[----:B---3--:R-:W-:Y:S05]  /*9df0*/  @!P0 NANOSLEEP.SYNCS 0x989680 ;  /* 0x009896800000895d */ /* 0x008fea0003900000 */
[----:B------:R-:W3:Y:S02]  /*9e00*/  @!P0 SYNCS.PHASECHK.TRANS64 P0, [R0+URZ+0x1a8], R3 ;  /* 0x0001a803000085a7 */ /* 0x000ee400080010ff */
[----:B---3--:R-:W-:Y:S05]  /*9e10*/  @!P0 BRA `(.L_x_194) ;  /* 0xfffffffc00f08947 */ /* 0x008fea000383ffff */
[----:B------:R-:W-:Y:S05]  /*9e20*/  BRA `(.L_x_91) ;  /* 0xffffffac005c7947 */ /* 0x000fea000383ffff */
.L_x_95:
[----:B--2---:R-:W-:Y:S07]  /*9e30*/  MOV R3, UR7 ;  /* 0x0000000700037c02 */ /* 0x004fee0008000f00 */
.L_x_195:
[----:B-1----:R1:W2:Y:S02]  /*9e40*/  SYNCS.PHASECHK.TRANS64.TRYWAIT P0, [R3+URZ+0x190], R12 ;  /* 0x0001900c030075a7 */ /* 0x0022a400080011ff */
[----:B--2---:R-:W-:Y:S05]  /*9e50*/  @!P0 NANOSLEEP.SYNCS 0x989680 ;  /* 0x009896800000895d */ /* 0x004fea0003900000 */
[----:B------:R-:W2:Y:S02]  /*9e60*/  @!P0 SYNCS.PHASECHK.TRANS64 P0, [R3+URZ+0x190], R12 ;  /* 0x0001900c030085a7 */ /* 0x000ea400080010ff */
[----:B--2---:R-:W-:Y:S05]  /*9e70*/  @!P0 BRA `(.L_x_195) ;  /* 0xfffffffc00f08947 */ /* 0x004fea000383ffff */
[----:B------:R-:W-:Y:S05]  /*9e80*/  BRA `(.L_x_196) ;  /* 0xffffffac00d47947 */ /* 0x000fea000383ffff */
.L_x_96:
[----:B------:R-:W-:Y:S07]  /*9e90*/  MOV R3, UR7 ;  /* 0x0000000700037c02 */ /* 0x000fee0008000f00 */
.L_x_197:
[----:B-1----:R1:W2:Y:S02]  /*9ea0*/  SYNCS.PHASECHK.TRANS64.TRYWAIT P0, [R3+URZ+0x198], R12 ;  /* 0x0001980c030075a7 */ /* 0x0022a400080011ff */
[----:B--2---:R-:W-:Y:S05]  /*9eb0*/  @!P0 NANOSLEEP.SYNCS 0x989680 ;  /* 0x009896800000895d */ /* 0x004fea0003900000 */
[----:B------:R-:W2:Y:S02]  /*9ec0*/  @!P0 SYNCS.PHASECHK.TRANS64 P0, [R3+URZ+0x198], R12 ;  /* 0x0001980c030085a7 */ /* 0x000ea400080010ff */
[----:B--2---:R-:W-:Y:S05]  /*9ed0*/  @!P0 BRA `(.L_x_197) ;  /* 0xfffffffc00f08947 */ /* 0x004fea000383ffff */
[----:B------:R-:W-:Y:S05]  /*9ee0*/  BRA `(.L_x_198) ;  /* 0xffffffb000547947 */ /* 0x000fea000383ffff */
.L_x_98:
[----:B------:R-:W-:-:S07]  /*9ef0*/  MOV R0, UR7 ;  /* 0x0000000700007c02 */ /* 0x000fce0008000f00 */
.L_x_199:
[----:B-1----:R1:W3:Y:S02]  /*9f00*/  SYNCS.PHASECHK.TRANS64.TRYWAIT P0, [R0+URZ+0x190], R3 ;  /* 0x00019003000075a7 */ /* 0x0022e400080011ff */
[----:B---3--:R-:W-:Y:S05]  /*9f10*/  @!P0 NANOSLEEP.SYNCS 0x989680 ;  /* 0x009896800000895d */ /* 0x008fea0003900000 */
[----:B------:R-:W3:Y:S02]  /*9f20*/  @!P0 SYNCS.PHASECHK.TRANS64 P0, [R0+URZ+0x190], R3 ;  /* 0x00019003000085a7 */ /* 0x000ee400080010ff */
[----:B---3--:R-:W-:Y:S05]  /*9f30*/  @!P0 BRA `(.L_x_199) ;  /* 0xfffffffc00f08947 */ /* 0x008fea000383ffff */
[----:B------:R-:W-:Y:S05]  /*9f40*/  BRA `(.L_x_200) ;  /* 0xffffffb000c47947 */ /* 0x000fea000383ffff */
.L_x_100:
[----:B--2---:R2:W4:Y:S02]  /*9f50*/  SYNCS.PHASECHK.TRANS64.TRYWAIT P0, [R0+URZ+0x1b0], R3 ;  /* 0x0001b003000075a7 */ /* 0x00452400080011ff */
[----:B----4-:R-:W-:Y:S05]  /*9f60*/  @!P0 NANOSLEEP.SYNCS 0x989680 ;  /* 0x009896800000895d */ /* 0x010fea0003900000 */
[----:B------:R-:W4:Y:S02]  /*9f70*/  @!P0 SYNCS.PHASECHK.TRANS64 P0, [R0+URZ+0x1b0], R3 ;  /* 0x0001b003000085a7 */ /* 0x000f2400080010ff */
[----:B----4-:R-:W-:Y:S05]  /*9f80*/  @!P0 BRA `(.L_x_100) ;  /* 0xfffffffc00f08947 */ /* 0x010fea000383ffff */
[----:B------:R-:W-:Y:S05]  /*9f90*/  BRA `(.L_x_201) ;  /* 0xffffffb400907947 */ /* 0x000fea000383ffff */
.L_x_111:
[----:B-1----:R1:W3:Y:S02]  /*9fa0*/  SYNCS.PHASECHK.TRANS64.TRYWAIT P1, [R3+URZ+0x180], R0 ;  /* 0x00018000030075a7 */ /* 0x0022e400080211ff */
[----:B---3--:R-:W-:Y:S05]  /*9fb0*/  @!P1 NANOSLEEP.SYNCS 0x989680 ;  /* 0x009896800000995d */ /* 0x008fea0003900000 */
[----:B------:R-:W3:Y:S02]  /*9fc0*/  @!P1 SYNCS.PHASECHK.TRANS64 P1, [R3+URZ+0x180], R0 ;  /* 0x00018000030095a7 */ /* 0x000ee400080210ff */
[----:B---3--:R-:W-:Y:S05]  /*9fd0*/  @!P1 BRA `(.L_x_111) ;  /* 0xfffffffc00f09947 */ /* 0x008fea000383ffff */
[----:B------:R-:W-:Y:S05]  /*9fe0*/  BRA `(.L_x_110) ;  /* 0xffffffc000b87947 */ /* 0x000fea000383ffff */
.L_x_113:
[----:B---3--:R3:W4:Y:S02]  /*9ff0*/  SYNCS.PHASECHK.TRANS64.TRYWAIT P0, [R116+URZ+0x1d0], R5 ;  /* 0x0001d005740075a7 */ /* 0x00872400080011ff */
[----:B----4-:R-:W-:Y:S05]  /*a000*/  @!P0 NANOSLEEP.SYNCS 0x989680 ;  /* 0x009896800000895d */ /* 0x010fea0003900000 */
[----:B------:R-:W4:Y:S02]  /*a010*/  @!P0 SYNCS.PHASECHK.TRANS64 P0, [R116+URZ+0x1d0], R5 ;  /* 0x0001d005740085a7 */ /* 0x000f2400080010ff */
[----:B----4-:R-:W-:Y:S05]  /*a020*/  @!P0 BRA `(.L_x_113) ;  /* 0xfffffffc00f08947 */ /* 0x010fea000383ffff */
[----:B------:R-:W-:Y:S05]  /*a030*/  BRA `(.L_x_112) ;  /* 0xffffffc400147947 */ /* 0x000fea000383ffff */
.L_x_121:
[----:B--2---:R2:W3:Y:S02]  /*a040*/  SYNCS.PHASECHK.TRANS64.TRYWAIT P0, [R125+URZ+0x180], R0 ;  /* 0x000180007d0075a7 */ /* 0x0044e400080011ff */
[----:B---3--:R-:W-:Y:S05]  /*a050*/  @!P0 NANOSLEEP.SYNCS 0x989680 ;  /* 0x009896800000895d */ /* 0x008fea0003900000 */
[----:B------:R-:W3:Y:S02]  /*a060*/  @!P0 SYNCS.PHASECHK.TRANS64 P0, [R125+URZ+0x180], R0 ;  /* 0x000180007d0085a7 */ /* 0x000ee400080010ff */
[----:B---3--:R-:W-:Y:S05]  /*a070*/  @!P0 BRA `(.L_x_121) ;  /* 0xfffffffc00f08947 */ /* 0x008fea000383ffff */
[----:B------:R-:W-:Y:S05]  /*a080*/  BRA `(.L_x_120) ;  /* 0xffffffd800187947 */ /* 0x000fea000383ffff */
        .weak           $__internal_0_$__cuda_sm10x_tcgen05_guardrail_trap_col_being_dealloced_not_returned_by_alloc
        .type           $__internal_0_$__cuda_sm10x_tcgen05_guardrail_trap_col_being_dealloced_not_returned_by_alloc,@function
        .size           $__internal_0_$__cuda_sm10x_tcgen05_guardrail_trap_col_being_dealloced_not_returned_by_alloc,($__internal_1_$__cuda_sm10x_tcgen05_guardrail_trap_phase_invalid_during_alloc - $__internal_0_$__cuda_sm10x_tcgen05_guardrail_trap_col_being_dealloced_not_returned_by_alloc)
$__internal_0_$__cuda_sm10x_tcgen05_guardrail_trap_col_being_dealloced_not_returned_by_alloc:
[----:B------:R-:W-:Y:S05]  /*a090*/  BPT.TRAP 0x1 ;  /* 0x000000040000795c */ /* 0x000fea0000300000 */
[----:B------:R-:W-:-:S04]  /*a0a0*/  HFMA2 R3, -RZ, RZ, 0, 0 ;  /* 0x00000000ff037431 */ /* 0x000fc800000001ff */
[----:B------:R-:W-:Y:S05]  /*a0b0*/  RET.REL.NODEC R2 `(_ZN7cutlass13device_kernelINS_4gemm6kernel13GemmUniversalIN4cute5tupleIJiiiiEEENS1_10collective13CollectiveMmaINS1_35MainloopSm100TmaUmmaWarpSpecializedILi24ELi2ELi4ENS5_IJNS4_1CILi1EEESB_SB_EEEEENS5_IJNSA_ILi128EEESE_NSA_ILi32EEEEEEaNS5_IJlSB_lEEEaSH_NS4_8TiledMMAINS4_8MMA_AtomIJNS4_15SM100_MMA_S8_SSIaaiLi128ELi128ELNS4_4UMMA5MajorE0ELSM_0ELNSL_8SaturateE0EEEEEENS4_6LayoutISC_NS5_IJNSA_ILi0EEESR_SR_EEEEENS5_IJNS4_10UnderscoreESU_SU_EEEEENS4_13SM90_TMA_LOADENS4_14ComposedLayoutINS4_7SwizzleILi1ELi4ELi3EEENS4_18smem_ptr_flag_bitsILi8EEENSQ_INS5_IJNSA_ILi8EEESF_EEENS5_IJSF_SB_EEEEEEEvNS4_8identityESX_S17_vS18_EENS_8epilogue10collective18CollectiveEpilogueINS1A_23Sm100TmaWarpSpecializedILi2ELi2ELi64ELb0ELb0EEEJSG_NS5_IJNSQ_ISE_SB_EENSQ_INSA_ILi64EEESB_EEEEEaSH_aSH_NS1A_6fusion15FusionCallbacksIS1E_NS1J_17LinearCombinationIaiaiLNS_15FloatRoundStyleE2EEESG_S1I_JEEENS4_5SM1004TMEM4LOAD26SM100_TMEM_LOAD_32dp32b64xESX_NSY_INSZ_ILi2ELi4ELi3EEES12_NSQ_INS5_IJS13_S1G_EEENS5_IJS1G_SB_EEEEEEENS4_39AutoVectorizingCopyWithAssumedAlignmentILi128EEENS4_14SM90_TMA_STOREES1X_S1Z_S1Z_EEEvvEEEEvNT_6ParamsE) ;  /* 0xffffff5c02d07950 */ /* 0x000fea0003c3ffff */
        .weak           $__internal_1_$__cuda_sm10x_tcgen05_guardrail_trap_phase_invalid_during_alloc
        .type           $__internal_1_$__cuda_sm10x_tcgen05_guardrail_trap_phase_invalid_during_alloc,@function
        .size           $__internal_1_$__cuda_sm10x_tcgen05_guardrail_trap_phase_invalid_during_alloc,($__internal_2_$__cuda_sm10x_tcgen05_guardrail_trap_unallocated_columns_being_dealloced - $__internal_1_$__cuda_sm10x_tcgen05_guardrail_trap_phase_invalid_during_alloc)
$__internal_1_$__cuda_sm10x_tcgen05_guardrail_trap_phase_invalid_during_alloc:
[----:B------:R-:W-:Y:S05]  /*a0c0*/  BPT.TRAP 0x1 ;  /* 0x000000040000795c */ /* 0x000fea0000300000 */
[----:B------:R-:W-:-:S04]  /*a0d0*/  MOV R3, 0x0 ;  /* 0x0000000000037802 */ /* 0x000fc80000000f00 */
[----:B------:R-:W-:Y:S05]  /*a0e0*/  RET.REL.NODEC R2 `(_ZN7cutlass13device_kernelINS_4gemm6kernel13GemmUniversalIN4cute5tupleIJiiiiEEENS1_10collective13CollectiveMmaINS1_35MainloopSm100TmaUmmaWarpSpecializedILi24ELi2ELi4ENS5_IJNS4_1CILi1EEESB_SB_EEEEENS5_IJNSA_ILi128EEESE_NSA_ILi32EEEEEEaNS5_IJlSB_lEEEaSH_NS4_8TiledMMAINS4_8MMA_AtomIJNS4_15SM100_MMA_S8_SSIaaiLi128ELi128ELNS4_4UMMA5MajorE0ELSM_0ELNSL_8SaturateE0EEEEEENS4_6LayoutISC_NS5_IJNSA_ILi0EEESR_SR_EEEEENS5_IJNS4_10UnderscoreESU_SU_EEEEENS4_13SM90_TMA_LOADENS4_14ComposedLayoutINS4_7SwizzleILi1ELi4ELi3EEENS4_18smem_ptr_flag_bitsILi8EEENSQ_INS5_IJNSA_ILi8EEESF_EEENS5_IJSF_SB_EEEEEEEvNS4_8identityESX_S17_vS18_EENS_8epilogue10collective18CollectiveEpilogueINS1A_23Sm100TmaWarpSpecializedILi2ELi2ELi64ELb0ELb0EEEJSG_NS5_IJNSQ_ISE_SB_EENSQ_INSA_ILi64EEESB_EEEEEaSH_aSH_NS1A_6fusion15FusionCallbacksIS1E_NS1J_17LinearCombinationIaiaiLNS_15FloatRoundStyleE2EEESG_S1I_JEEENS4_5SM1004TMEM4LOAD26SM100_TMEM_LOAD_32dp32b64xESX_NSY_INSZ_ILi2ELi4ELi3EEES12_NSQ_INS5_IJS13_S1G_EEENS5_IJS1G_SB_EEEEEEENS4_39AutoVectorizingCopyWithAssumedAlignmentILi128EEENS4_14SM90_TMA_STOREES1X_S1Z_S1Z_EEEvvEEEEvNT_6ParamsE) ;  /* 0xffffff5c02c47950 */ /* 0x000fea0003c3ffff */
        .weak           $__internal_2_$__cuda_sm10x_tcgen05_guardrail_trap_unallocated_columns_being_dealloced
        .type           $__internal_2_$__cuda_sm10x_tcgen05_guardrail_trap_unallocated_columns_being_dealloced,@function
        .size           $__internal_2_$__cuda_sm10x_tcgen05_guardrail_trap_unallocated_columns_being_dealloced,(.L_x_203 - $__internal_2_$__cuda_sm10x_tcgen05_guardrail_trap_unallocated_columns_being_dealloced)
$__internal_2_$__cuda_sm10x_tcgen05_guardrail_trap_unallocated_columns_being_dealloced:
[----:B------:R-:W-:Y:S05]  /*a0f0*/  BPT.TRAP 0x1 ;  /* 0x000000040000795c */ /* 0x000fea0000300000 */
[----:B------:R-:W-:-:S04]  /*a100*/  HFMA2 R3, -RZ, RZ, 0, 0 ;  /* 0x00000000ff037431 */ /* 0x000fc800000001ff */
[----:B------:R-:W-:Y:S05]  /*a110*/  RET.REL.NODEC R2 `(_ZN7cutlass13device_kernelINS_4gemm6kernel13GemmUniversalIN4cute5tupleIJiiiiEEENS1_10collective13CollectiveMmaINS1_35MainloopSm100TmaUmmaWarpSpecializedILi24ELi2ELi4ENS5_IJNS4_1CILi1EEESB_SB_EEEEENS5_IJNSA_ILi128EEESE_NSA_ILi32EEEEEEaNS5_IJlSB_lEEEaSH_NS4_8TiledMMAINS4_8MMA_AtomIJNS4_15SM100_MMA_S8_SSIaaiLi128ELi128ELNS4_4UMMA5MajorE0ELSM_0ELNSL_8SaturateE0EEEEEENS4_6LayoutISC_NS5_IJNSA_ILi0EEESR_SR_EEEEENS5_IJNS4_10UnderscoreESU_SU_EEEEENS4_13SM90_TMA_LOADENS4_14ComposedLayoutINS4_7SwizzleILi1ELi4ELi3EEENS4_18smem_ptr_flag_bitsILi8EEENSQ_INS5_IJNSA_ILi8EEESF_EEENS5_IJSF_SB_EEEEEEEvNS4_8identityESX_S17_vS18_EENS_8epilogue10collective18CollectiveEpilogueINS1A_23Sm100TmaWarpSpecializedILi2ELi2ELi64ELb0ELb0EEEJSG_NS5_IJNSQ_ISE_SB_EENSQ_INSA_ILi64EEESB_EEEEEaSH_aSH_NS1A_6fusion15FusionCallbacksIS1E_NS1J_17LinearCombinationIaiaiLNS_15FloatRoundStyleE2EEESG_S1I_JEEENS4_5SM1004TMEM4LOAD26SM100_TMEM_LOAD_32dp32b64xESX_NSY_INSZ_ILi2ELi4ELi3EEES12_NSQ_INS5_IJS13_S1G_EEENS5_IJS1G_SB_EEEEEEENS4_39AutoVectorizingCopyWithAssumedAlignmentILi128EEENS4_14SM90_TMA_STOREES1X_S1Z_S1Z_EEEvvEEEEvNT_6ParamsE) ;  /* 0xffffff5c02b87950 */ /* 0x000fea0003c3ffff */
.L_x_202:
[----:B------:R-:W-:-:S00]  /*a120*/  BRA `(.L_x_202) ;  /* 0xfffffffc00fc7947 */ /* 0x000fc0000383ffff */
[----:B------:R-:W-:-:S00]  /*a130*/  NOP ;  /* 0x0000000000007918 */ /* 0x000fc00000000000 */
        /* <DEDUP_REMOVED lines=12> */
.L_x_203:


//--------------------- .nv.global.init           --------------------------
	.section	.nv.global.init,"aw",@progbits
.nv.global.init:
	.type		$str$27,@object
	.size		$str$27,($str$28 - $str$27)
$str$27:
        /*0000*/ 	.byte	0x28, 0x61, 0x64, 0x64, 0x72, 0x65, 0x73, 0x73, 0x20, 0x26, 0x20, 0x6d, 0x61, 0x73, 0x6b, 0x29
        /*0010*/ 	.byte	0x20, 0x3d, 0x3d, 0x20, 0x30, 0x00
	.type		$str$28,@object
	.size		$str$28,($str$26 - $str$28)
$str$28:
        /*0016*/ 	.byte	0x2f, 0x74, 0x6d, 0x70, 0x2f, 0x63, 0x75, 0x74, 0x6c, 0x61, 0x73, 0x73, 0x5f, 0x73, 0x77, 0x65
        /*0026*/ 	.byte	0x65, 0x70, 0x5f, 0x73, 0x72, 0x63, 0x2f, 0x69, 0x6e, 0x63, 0x6c, 0x75, 0x64, 0x65, 0x2f, 0x63
        /*0036*/ 	.byte	0x75, 0x74, 0x65, 0x2f, 0x70, 0x6f, 0x69, 0x6e, 0x74, 0x65, 0x72, 0x5f, 0x66, 0x6c, 0x61, 0x67
        /*0046*/ 	.byte	0x67, 0x65, 0x64, 0x2e, 0x68, 0x70, 0x70, 0x00
	.type		$str$26,@object
	.size		$str$26,($str$25 - $str$26)
$str$26:
        /*004e*/ 	.byte	0x2f, 0x74, 0x6d, 0x70, 0x2f, 0x63, 0x75, 0x74, 0x6c, 0x61, 0x73, 0x73, 0x5f, 0x73, 0x77, 0x65
        /*005e*/ 	.byte	0x65, 0x70, 0x5f, 0x73, 0x72, 0x63, 0x2f, 0x69, 0x6e, 0x63, 0x6c, 0x75, 0x64, 0x65, 0x2f, 0x63
        /*006e*/ 	.byte	0x75, 0x74, 0x65, 0x2f, 0x61, 0x74, 0x6f, 0x6d, 0x2f, 0x63, 0x6f, 0x70, 0x79, 0x5f, 0x74, 0x72
        /*007e*/ 	.byte	0x61, 0x69, 0x74, 0x73, 0x5f, 0x73, 0x6d, 0x31, 0x30, 0x30, 0x2e, 0x68, 0x70, 0x70, 0x00
	.type		$str$25,@object
	.size		$str$25,(__unnamed_1 - $str$25)
$str$25:
        /*008d*/ 	.byte	0x28, 0x28, 0x75, 0x69, 0x6e, 0x74, 0x33, 0x32, 0x5f, 0x74, 0x28, 0x74, 0x68, 0x72, 0x65, 0x61
        /*009d*/ 	.byte	0x64, 0x49, 0x64, 0x78, 0x2e, 0x78, 0x29, 0x20, 0x2f, 0x20, 0x33, 0x32, 0x29, 0x20, 0x25, 0x20
        /*00ad*/ 	.byte	0x34, 0x29, 0x20, 0x3d, 0x3d, 0x20, 0x28, 0x28, 0x28, 0x74, 0x6d, 0x65, 0x6d, 0x5f, 0x61, 0x64
        /*00bd*/ 	.byte	0x64, 0x72, 0x20, 0x3e, 0x3e, 0x20, 0x31, 0x36, 0x29, 0x20, 0x2f, 0x20, 0x33, 0x32, 0x29, 0x20
        /*00cd*/ 	.byte	0x25, 0x20, 0x34, 0x29, 0x00
	.type		__unnamed_1,@object
	.size		__unnamed_1,(__unnamed_2 - __unnamed_1)
__unnamed_1:
        /*00d2*/ 	.byte	0x61, 0x75, 0x74, 0x6f, 0x20, 0x63, 0x75, 0x74, 0x65, 0x3a, 0x3a, 0x61, 0x73, 0x5f, 0x70, 0x6f
        /* <DEDUP_REMOVED lines=24> */
        /*0262*/ 	.byte	0x5d, 0x00
	.type		__unnamed_2,@object
	.size		__unnamed_2,(.L_2 - __unnamed_2)
__unnamed_2:
        /* <DEDUP_REMOVED lines=42> */
        /*0504*/ 	.byte	0x43, 0x3c, 0x30, 0x3e, 0x3e, 0x3e, 0x3e, 0x5d, 0x00
.L_2:


//--------------------- .nv.shared._ZN7cutlass13device_kernelINS_4gemm6kernel13GemmUniversalIN4cute5tupleIJiiiiEEENS1_10collective13CollectiveMmaINS1_35MainloopSm100TmaUmmaWarpSpecializedILi24ELi2ELi4ENS5_IJNS4_1CILi1EEESB_SB_EEEEENS5_IJNSA_ILi128EEESE_NSA_ILi32EEEEEEaNS5_IJlSB_lEEEaSH_NS4_8TiledMMAINS4_8MMA_AtomIJNS4_15SM100_MMA_S8_SSIaaiLi128ELi128ELNS4_4UMMA5MajorE0ELSM_0ELNSL_8SaturateE0EEEEEENS4_6LayoutISC_NS5_IJNSA_ILi0EEESR_SR_EEEEENS5_IJNS4_10UnderscoreESU_SU_EEEEENS4_13SM90_TMA_LOADENS4_14ComposedLayoutINS4_7SwizzleILi1ELi4ELi3EEENS4_18smem_ptr_flag_bitsILi8EEENSQ_INS5_IJNSA_ILi8EEESF_EEENS5_IJSF_SB_EEEEEEEvNS4_8identityESX_S17_vS18_EENS_8epilogue10collective18CollectiveEpilogueINS1A_23Sm100TmaWarpSpecializedILi2ELi2ELi64ELb0ELb0EEEJSG_NS5_IJNSQ_ISE_SB_EENSQ_INSA_ILi64EEESB_EEEEEaSH_aSH_NS1A_6fusion15FusionCallbacksIS1E_NS1J_17LinearCombinationIaiaiLNS_15FloatRoundStyleE2EEESG_S1I_JEEENS4_5SM1004TMEM4LOAD26SM100_TMEM_LOAD_32dp32b64xESX_NSY_INSZ_ILi2ELi4ELi3EEES12_NSQ_INS5_IJS13_S1G_EEENS5_IJS1G_SB_EEEEEEENS4_39AutoVectorizingCopyWithAssumedAlignmentILi128EEENS4_14SM90_TMA_STOREES1X_S1Z_S1Z_EEEvvEEEEvNT_6ParamsE --------------------------
	.section	.nv.shared._ZN7cutlass13device_kernelINS_4gemm6kernel13GemmUniversalIN4cute5tupleIJiiiiEEENS1_10collective13CollectiveMmaINS1_35MainloopSm100TmaUmmaWarpSpecializedILi24ELi2ELi4ENS5_IJNS4_1CILi1EEESB_SB_EEEEENS5_IJNSA_ILi128EEESE_NSA_ILi32EEEEEEaNS5_IJlSB_lEEEaSH_NS4_8TiledMMAINS4_8MMA_AtomIJNS4_15SM100_MMA_S8_SSIaaiLi128ELi128ELNS4_4UMMA5MajorE0ELSM_0ELNSL_8SaturateE0EEEEEENS4_6LayoutISC_NS5_IJNSA_ILi0EEESR_SR_EEEEENS5_IJNS4_10UnderscoreESU_SU_EEEEENS4_13SM90_TMA_LOADENS4_14ComposedLayoutINS4_7SwizzleILi1ELi4ELi3EEENS4_18smem_ptr_flag_bitsILi8EEENSQ_INS5_IJNSA_ILi8EEESF_EEENS5_IJSF_SB_EEEEEEEvNS4_8identityESX_S17_vS18_EENS_8epilogue10collective18CollectiveEpilogueINS1A_23Sm100TmaWarpSpecializedILi2ELi2ELi64ELb0ELb0EEEJSG_NS5_IJNSQ_ISE_SB_EENSQ_INSA_ILi64EEESB_EEEEEaSH_aSH_NS1A_6fusion15FusionCallbacksIS1E_NS1J_17LinearCombinationIaiaiLNS_15FloatRoundStyleE2EEESG_S1I_JEEENS4_5SM1004TMEM4LOAD26SM100_TMEM_LOAD_32dp32b64xESX_NSY_INSZ_ILi2ELi4ELi3EEES12_NSQ_INS5_IJS13_S1G_EEENS5_IJS1G_SB_EEEEEEENS4_39AutoVectorizingCopyWithAssumedAlignmentILi128EEENS4_14SM90_TMA_STOREES1X_S1Z_S1Z_EEEvvEEEEvNT_6ParamsE,"aw",@nobits
	.sectionflags	@""
	.align	16
	.zero		1024


//--------------------- .nv.shared.reserved.0     --------------------------
	.section	.nv.shared.reserved.0,"aw",@nobits
	.weak		__nv_reservedSMEM_offset_0_alias
	.size		__nv_reservedSMEM_offset_0_alias, 0, 64
	.other		__nv_reservedSMEM_offset_0_alias,@"STO_CUDA_RESERVED_SHARED STV_DEFAULT"
__nv_reservedSMEM_offset_0_alias:
	.zero		0
.nv.shared.reserved.0:
	.zero		64
	.weak		__nv_reservedSMEM_tcgen05_partition
	.type		__nv_reservedSMEM_tcgen05_partition,@object
	.size		__nv_reservedSMEM_tcgen05_partition,(.L_0 - __nv_reservedSMEM_tcgen05_partition)
__nv_reservedSMEM_tcgen05_partition:
	.zero		32
.L_0:


//--------------------- .nv.global                --------------------------
	.section	.nv.global,"aw",@nobits
.nv.global:
	.type		_ZN40_INTERNAL_fc3d0cb9_4_k_cu_a439caa0_159934cute1_E,@object
	.size		_ZN40_INTERNAL_fc3d0cb9_4_k_cu_a439caa0_159934cute1_E,(_ZN40_INTERNAL_fc3d0cb9_4_k_cu_a439caa0_159934cuda3std3__45__cpo6cbeginE - _ZN40_INTERNAL_fc3d0cb9_4_k_cu_a439caa0_159934cute1_E)
_ZN40_INTERNAL_fc3d0cb9_4_k_cu_a439caa0_159934cute1_E:
	.zero		1
	.type		_ZN40_INTERNAL_fc3d0cb9_4_k_cu_a439caa0_159934cuda3std3__45__cpo6cbeginE,@object
	.size		_ZN40_INTERNAL_fc3d0cb9_4_k_cu_a439caa0_159934cuda3std3__45__cpo6cbeginE,(_ZN40_INTERNAL_fc3d0cb9_4_k_cu_a439caa0_159934cuda3std3__48in_placeE - _ZN40_INTERNAL_fc3d0cb9_4_k_cu_a439caa0_159934cuda3std3__45__cpo6cbeginE)
_ZN40_INTERNAL_fc3d0cb9_4_k_cu_a439caa0_159934cuda3std3__45__cpo6cbeginE:
	.zero		1
	.type		_ZN40_INTERNAL_fc3d0cb9_4_k_cu_a439caa0_159934cuda3std3__48in_placeE,@object
	.size		_ZN40_INTERNAL_fc3d0cb9_4_k_cu_a439caa0_159934cuda3std3__48in_placeE,(_ZN40_INTERNAL_fc3d0cb9_4_k_cu_a439caa0_159934cuda3std6ranges3__45__cpo9iter_moveE - _ZN40_INTERNAL_fc3d0cb9_4_k_cu_a439caa0_159934cuda3std3__48in_placeE)
_ZN40_INTERNAL_fc3d0cb9_4_k_cu_a439caa0_159934cuda3std3__48in_placeE:
	.zero		1
	.type		_ZN40_INTERNAL_fc3d0cb9_4_k_cu_a439caa0_159934cuda3std6ranges3__45__cpo9iter_moveE,@object
	.size		_ZN40_INTERNAL_fc3d0cb9_4_k_cu_a439caa0_159934cuda3std6ranges3__45__cpo9iter_moveE,(_ZN40_INTERNAL_fc3d0cb9_4_k_cu_a439caa0_159934cuda3std3__45__cpo5beginE - _ZN40_INTERNAL_fc3d0cb9_4_k_cu_a439caa0_159934cuda3std6ranges3__45__cpo9iter_moveE)
_ZN40_INTERNAL_fc3d0cb9_4_k_cu_a439caa0_159934cuda3std6ranges3__45__cpo9iter_moveE:
	.zero		1
	.type		_ZN40_INTERNAL_fc3d0cb9_4_k_cu_a439caa0_159934cuda3std3__45__cpo5beginE,@object
	.size		_ZN40_INTERNAL_fc3d0cb9_4_k_cu_a439caa0_159934cuda3std3__45__cpo5beginE,(_ZN40_INTERNAL_fc3d0cb9_4_k_cu_a439caa0_159934cuda3std3__442_GLOBAL__N__fc3d0cb9_4_k_cu_a439caa0_159936ignoreE - _ZN40_INTERNAL_fc3d0cb9_4_k_cu_a439caa0_159934cuda3std3__45__cpo5beginE)
_ZN40_INTERNAL_fc3d0cb9_4_k_cu_a439caa0_159934cuda3std3__45__cpo5beginE:
	.zero		1
	.type		_ZN40_INTERNAL_fc3d0cb9_4_k_cu_a439caa0_159934cuda3std3__442_GLOBAL__N__fc3d0cb9_4_k_cu_a439caa0_159936ignoreE,@object
	.size		_ZN40_INTERNAL_fc3d0cb9_4_k_cu_a439caa0_159934cuda3std3__442_GLOBAL__N__fc3d0cb9_4_k_cu_a439caa0_159936ignoreE,(_ZN40_INTERNAL_fc3d0cb9_4_k_cu_a439caa0_159934cute7productE - _ZN40_INTERNAL_fc3d0cb9_4_k_cu_a439caa0_159934cuda3std3__442_GLOBAL__N__fc3d0cb9_4_k_cu_a439caa0_159936ignoreE)
_ZN40_INTERNAL_fc3d0cb9_4_k_cu_a439caa0_159934cuda3std3__442_GLOBAL__N__fc3d0cb9_4_k_cu_a439caa0_159936ignoreE:
	.zero		1
	.type		_ZN40_INTERNAL_fc3d0cb9_4_k_cu_a439caa0_159934cute7productE,@object
	.size		_ZN40_INTERNAL_fc3d0cb9_4_k_cu_a439caa0_159934cute7productE,(_ZN40_INTERNAL_fc3d0cb9_4_k_cu_a439caa0_159934cuda3std3__45__cpo3endE - _ZN40_INTERNAL_fc3d0cb9_4_k_cu_a439caa0_159934cute7productE)
_ZN40_INTERNAL_fc3d0cb9_4_k_cu_a439caa0_159934cute7productE:
	.zero		1
	.type		_ZN40_INTERNAL_fc3d0cb9_4_k_cu_a439caa0_159934cuda3std3__45__cpo3endE,@object
	.size		_ZN40_INTERNAL_fc3d0cb9_4_k_cu_a439caa0_159934cuda3std3__45__cpo3endE,(_ZN40_INTERNAL_fc3d0cb9_4_k_cu_a439caa0_159934cuda3std3__419piecewise_constructE - _ZN40_INTERNAL_fc3d0cb9_4_k_cu_a439caa0_159934cuda3std3__45__cpo3endE)
_ZN40_INTERNAL_fc3d0cb9_4_k_cu_a439caa0_159934cuda3std3__45__cpo3endE:
	.zero		1
	.type		_ZN40_INTERNAL_fc3d0cb9_4_k_cu_a439caa0_159934cuda3std3__419piecewise_constructE,@object
	.size		_ZN40_INTERNAL_fc3d0cb9_4_k_cu_a439caa0_159934cuda3std3__419piecewise_constructE,(_ZN40_INTERNAL_fc3d0cb9_4_k_cu_a439caa0_159934cuda3std3__45__cpo4cendE - _ZN40_INTERNAL_fc3d0cb9_4_k_cu_a439caa0_159934cuda3std3__419piecewise_constructE)
_ZN40_INTERNAL_fc3d0cb9_4_k_cu_a439caa0_159934cuda3std3__419piecewise_constructE:
	.zero		1
	.type		_ZN40_INTERNAL_fc3d0cb9_4_k_cu_a439caa0_159934cuda3std3__45__cpo4cendE,@object
	.size		_ZN40_INTERNAL_fc3d0cb9_4_k_cu_a439caa0_159934cuda3std3__45__cpo4cendE,(_ZN40_INTERNAL_fc3d0cb9_4_k_cu_a439caa0_159934cuda3std6ranges3__45__cpo4swapE - _ZN40_INTERNAL_fc3d0cb9_4_k_cu_a439caa0_159934cuda3std3__45__cpo4cendE)
_ZN40_INTERNAL_fc3d0cb9_4_k_cu_a439caa0_159934cuda3std3__45__cpo4cendE:
	.zero		1
	.type		_ZN40_INTERNAL_fc3d0cb9_4_k_cu_a439caa0_159934cuda3std6ranges3__45__cpo4swapE,@object
	.size		_ZN40_INTERNAL_fc3d0cb9_4_k_cu_a439caa0_159934cuda3std6ranges3__45__cpo4swapE,(.L_10 - _ZN40_INTERNAL_fc3d0cb9_4_k_cu_a439caa0_159934cuda3std6ranges3__45__cpo4swapE)
_ZN40_INTERNAL_fc3d0cb9_4_k_cu_a439caa0_159934cuda3std6ranges3__45__cpo4swapE:
	.zero		1
.L_10:


//--------------------- .nv.constant0._ZN7cutlass13device_kernelINS_4gemm6kernel13GemmUniversalIN4cute5tupleIJiiiiEEENS1_10collective13CollectiveMmaINS1_35MainloopSm100TmaUmmaWarpSpecializedILi24ELi2ELi4ENS5_IJNS4_1CILi1EEESB_SB_EEEEENS5_IJNSA_ILi128EEESE_NSA_ILi32EEEEEEaNS5_IJlSB_lEEEaSH_NS4_8TiledMMAINS4_8MMA_AtomIJNS4_15SM100_MMA_S8_SSIaaiLi128ELi128ELNS4_4UMMA5MajorE0ELSM_0ELNSL_8SaturateE0EEEEEENS4_6LayoutISC_NS5_IJNSA_ILi0EEESR_SR_EEEEENS5_IJNS4_10UnderscoreESU_SU_EEEEENS4_13SM90_TMA_LOADENS4_14ComposedLayoutINS4_7SwizzleILi1ELi4ELi3EEENS4_18smem_ptr_flag_bitsILi8EEENSQ_INS5_IJNSA_ILi8EEESF_EEENS5_IJSF_SB_EEEEEEEvNS4_8identityESX_S17_vS18_EENS_8epilogue10collective18CollectiveEpilogueINS1A_23Sm100TmaWarpSpecializedILi2ELi2ELi64ELb0ELb0EEEJSG_NS5_IJNSQ_ISE_SB_EENSQ_INSA_ILi64EEESB_EEEEEaSH_aSH_NS1A_6fusion15FusionCallbacksIS1E_NS1J_17LinearCombinationIaiaiLNS_15FloatRoundStyleE2EEESG_S1I_JEEENS4_5SM1004TMEM4LOAD26SM100_TMEM_LOAD_32dp32b64xESX_NSY_INSZ_ILi2ELi4ELi3EEES12_NSQ_INS5_IJS13_S1G_EEENS5_IJS1G_SB_EEEEEEENS4_39AutoVectorizingCopyWithAssumedAlignmentILi128EEENS4_14SM90_TMA_STOREES1X_S1Z_S1Z_EEEvvEEEEvNT_6ParamsE --------------------------
	.section	.nv.constant0._ZN7cutlass13device_kernelINS_4gemm6kernel13GemmUniversalIN4cute5tupleIJiiiiEEENS1_10collective13CollectiveMmaINS1_35MainloopSm100TmaUmmaWarpSpecializedILi24ELi2ELi4ENS5_IJNS4_1CILi1EEESB_SB_EEEEENS5_IJNSA_ILi128EEESE_NSA_ILi32EEEEEEaNS5_IJlSB_lEEEaSH_NS4_8TiledMMAINS4_8MMA_AtomIJNS4_15SM100_MMA_S8_SSIaaiLi128ELi128ELNS4_4UMMA5MajorE0ELSM_0ELNSL_8SaturateE0EEEEEENS4_6LayoutISC_NS5_IJNSA_ILi0EEESR_SR_EEEEENS5_IJNS4_10UnderscoreESU_SU_EEEEENS4_13SM90_TMA_LOADENS4_14ComposedLayoutINS4_7SwizzleILi1ELi4ELi3EEENS4_18smem_ptr_flag_bitsILi8EEENSQ_INS5_IJNSA_ILi8EEESF_EEENS5_IJSF_SB_EEEEEEEvNS4_8identityESX_S17_vS18_EENS_8epilogue10collective18CollectiveEpilogueINS1A_23Sm100TmaWarpSpecializedILi2ELi2ELi64ELb0ELb0EEEJSG_NS5_IJNSQ_ISE_SB_EENSQ_INSA_ILi64EEESB_EEEEEaSH_aSH_NS1A_6fusion15FusionCallbacksIS1E_NS1J_17LinearCombinationIaiaiLNS_15FloatRoundStyleE2EEESG_S1I_JEEENS4_5SM1004TMEM4LOAD26SM100_TMEM_LOAD_32dp32b64xESX_NSY_INSZ_ILi2ELi4ELi3EEES12_NSQ_INS5_IJS13_S1G_EEENS5_IJS1G_SB_EEEEEEENS4_39AutoVectorizingCopyWithAssumedAlignmentILi128EEENS4_14SM90_TMA_STOREES1X_S1Z_S1Z_EEEvvEEEEvNT_6ParamsE,"a",@progbits
	.sectionflags	@""
	.align	4
.nv.constant0._ZN7cutlass13device_kernelINS_4gemm6kernel13GemmUniversalIN4cute5tupleIJiiiiEEENS1_10collective13CollectiveMmaINS1_35MainloopSm100TmaUmmaWarpSpecializedILi24ELi2ELi4ENS5_IJNS4_1CILi1EEESB_SB_EEEEENS5_IJNSA_ILi128EEESE_NSA_ILi32EEEEEEaNS5_IJlSB_lEEEaSH_NS4_8TiledMMAINS4_8MMA_AtomIJNS4_15SM100_MMA_S8_SSIaaiLi128ELi128ELNS4_4UMMA5MajorE0ELSM_0ELNSL_8SaturateE0EEEEEENS4_6LayoutISC_NS5_IJNSA_ILi0EEESR_SR_EEEEENS5_IJNS4_10UnderscoreESU_SU_EEEEENS4_13SM90_TMA_LOADENS4_14ComposedLayoutINS4_7SwizzleILi1ELi4ELi3EEENS4_18smem_ptr_flag_bitsILi8EEENSQ_INS5_IJNSA_ILi8EEESF_EEENS5_IJSF_SB_EEEEEEEvNS4_8identityESX_S17_vS18_EENS_8epilogue10collective18CollectiveEpilogueINS1A_23Sm100TmaWarpSpecializedILi2ELi2ELi64ELb0ELb0EEEJSG_NS5_IJNSQ_ISE_SB_EENSQ_INSA_ILi64EEESB_EEEEEaSH_aSH_NS1A_6fusion15FusionCallbacksIS1E_NS1J_17LinearCombinationIaiaiLNS_15FloatRoundStyleE2EEESG_S1I_JEEENS4_5SM1004TMEM4LOAD26SM100_TMEM_LOAD_32dp32b64xESX_NSY_INSZ_ILi2ELi4ELi3EEES12_NSQ_INS5_IJS13_S1G_EEENS5_IJS1G_SB_EEEEEEENS4_39AutoVectorizingCopyWithAssumedAlignmentILi128EEENS4_14SM90_TMA_STOREES1X_S1Z_S1Z_EEEvvEEEEvNT_6ParamsE:
	.zero		2944


//--------------------- SYMBOLS --------------------------

	.type		.nv.reservedSmem.offset0,@object
	.size		.nv.reservedSmem.offset0,0x4
	.type		.nv.reservedSmem.cap,@object
	.size		.nv.reservedSmem.cap,0x4
	.type		__assertfail,@function
